	.target	sm_90a

	.elftype	@"ET_EXEC"


//--------------------- .note.nv.tkinfo           --------------------------
	.section	.note.nv.tkinfo,"",@"SHT_NOTE"
	.sectionflags	@"SHF_NOTE_NV_TKINFO"
	.tkinfo
        /*0018*/ 	.word	0x00000002
        /*0030*/ 	.string	""
        /*0030*/ 	.string	"ptxas"
        /*0030*/ 	.string	"Cuda compilation tools, release 13.0, V13.0.88"
        /*0030*/ 	.string	"Build cuda_13.0.r13.0/compiler.36424714_0"
        /*0030*/ 	.string	"-arch sm_90a -m 64 "



//--------------------- .note.nv.cuinfo           --------------------------
	.section	.note.nv.cuinfo,"",@"SHT_NOTE"
	.sectionflags	@"SHF_NOTE_NV_CUINFO"
        /*0018*/ 	.short	0x0002
        /*001a*/ 	.short	0x005a
        /*001c*/ 	.short	0x0082
	.zero		2


//--------------------- .nv.info                  --------------------------
	.section	.nv.info,"",@"SHT_CUDA_INFO"
	.align	4


	//----- nvinfo : EIATTR_REGCOUNT
	.align		4
        /*0000*/ 	.byte	0x04, 0x2f
        /*0002*/ 	.short	(.L_18 - .L_17)
	.align		4
.L_17:
        /*0004*/ 	.word	index@(_ZN7cutlass13device_kernelINS_4gemm6kernel13GemmUniversalIN4cute5tupleIJiiiiEEENS1_10collective13CollectiveMmaINS1_34MainloopSm90TmaGmmaWarpSpecializedILi8ENS5_IJNS4_1CILi1EEESB_SB_EEENS1_35KernelTmaWarpSpecializedCooperativeEEENS5_IJNSA_ILi128EEENSA_ILi64EEESG_EEENS_6half_tENS5_IJlSB_lEEESI_SJ_NS4_8TiledMMAINS4_8MMA_AtomIJNS4_4SM904GMMA25MMA_64x64x16_F32F16F16_SSILNSN_5MajorE0ELSP_0ELNSN_7ScaleInE1ELSQ_1EEEEEENS4_6LayoutINS5_IJNSA_ILi2EEESB_SB_EEENS5_IJSB_NSA_ILi0EEESW_EEEEENS5_IJNS4_10UnderscoreESZ_SZ_EEEEENS4_13SM90_TMA_LOADENS4_14ComposedLayoutINS4_7SwizzleILi3ELi4ELi3EEENS4_18smem_ptr_flag_bitsILi16EEENST_INS5_IJNSA_ILi8EEESG_EEENS5_IJSG_SB_EEEEEEEvNS4_8identityES12_S1C_vS1D_EENS_8epilogue10collective18CollectiveEpilogueINS1F_22Sm90TmaWarpSpecializedILi3ELi2ELi16ELb1ELb0EEEJSH_NS5_IJSF_NSA_ILi32EEEEEESI_SJ_SI_SJ_NS1F_6fusion15FusionCallbacksIS1J_NS1M_17LinCombPerRowBiasISI_fSI_SI_fLi8ELNS_15FloatRoundStyleE2EEESH_S1L_JEEES12_NS13_INS14_ILi2ELi4ELi3EEES17_NST_INS5_IJS18_S1K_EEENS5_IJS1K_SB_EEEEEEENS4_17SM75_U32x4_LDSM_NENS4_14SM90_TMA_STOREES1W_NS4_17SM90_U32x4_STSM_NENS4_9Copy_AtomIJS1Z_SI_EEEvEEEvvEEEEvNT_6ParamsE)
        /*0008*/ 	.word	0x000000a8


	//----- nvinfo : EIATTR_FRAME_SIZE
	.align		4
.L_18:
        /*000c*/ 	.byte	0x04, 0x11
        /*000e*/ 	.short	(.L_20 - .L_19)
	.align		4
.L_19:
        /*0010*/ 	.word	index@(_ZN7cutlass13device_kernelINS_4gemm6kernel13GemmUniversalIN4cute5tupleIJiiiiEEENS1_10collective13CollectiveMmaINS1_34MainloopSm90TmaGmmaWarpSpecializedILi8ENS5_IJNS4_1CILi1EEESB_SB_EEENS1_35KernelTmaWarpSpecializedCooperativeEEENS5_IJNSA_ILi128EEENSA_ILi64EEESG_EEENS_6half_tENS5_IJlSB_lEEESI_SJ_NS4_8TiledMMAINS4_8MMA_AtomIJNS4_4SM904GMMA25MMA_64x64x16_F32F16F16_SSILNSN_5MajorE0ELSP_0ELNSN_7ScaleInE1ELSQ_1EEEEEENS4_6LayoutINS5_IJNSA_ILi2EEESB_SB_EEENS5_IJSB_NSA_ILi0EEESW_EEEEENS5_IJNS4_10UnderscoreESZ_SZ_EEEEENS4_13SM90_TMA_LOADENS4_14ComposedLayoutINS4_7SwizzleILi3ELi4ELi3EEENS4_18smem_ptr_flag_bitsILi16EEENST_INS5_IJNSA_ILi8EEESG_EEENS5_IJSG_SB_EEEEEEEvNS4_8identityES12_S1C_vS1D_EENS_8epilogue10collective18CollectiveEpilogueINS1F_22Sm90TmaWarpSpecializedILi3ELi2ELi16ELb1ELb0EEEJSH_NS5_IJSF_NSA_ILi32EEEEEESI_SJ_SI_SJ_NS1F_6fusion15FusionCallbacksIS1J_NS1M_17LinCombPerRowBiasISI_fSI_SI_fLi8ELNS_15FloatRoundStyleE2EEESH_S1L_JEEES12_NS13_INS14_ILi2ELi4ELi3EEES17_NST_INS5_IJS18_S1K_EEENS5_IJS1K_SB_EEEEEEENS4_17SM75_U32x4_LDSM_NENS4_14SM90_TMA_STOREES1W_NS4_17SM90_U32x4_STSM_NENS4_9Copy_AtomIJS1Z_SI_EEEvEEEvvEEEEvNT_6ParamsE)
        /*0014*/ 	.word	0x00000000


	//----- nvinfo : EIATTR_MIN_STACK_SIZE
	.align		4
.L_20:
        /*0018*/ 	.byte	0x04, 0x12
        /*001a*/ 	.short	(.L_22 - .L_21)
	.align		4
.L_21:
        /*001c*/ 	.word	index@(_ZN7cutlass13device_kernelINS_4gemm6kernel13GemmUniversalIN4cute5tupleIJiiiiEEENS1_10collective13CollectiveMmaINS1_34MainloopSm90TmaGmmaWarpSpecializedILi8ENS5_IJNS4_1CILi1EEESB_SB_EEENS1_35KernelTmaWarpSpecializedCooperativeEEENS5_IJNSA_ILi128EEENSA_ILi64EEESG_EEENS_6half_tENS5_IJlSB_lEEESI_SJ_NS4_8TiledMMAINS4_8MMA_AtomIJNS4_4SM904GMMA25MMA_64x64x16_F32F16F16_SSILNSN_5MajorE0ELSP_0ELNSN_7ScaleInE1ELSQ_1EEEEEENS4_6LayoutINS5_IJNSA_ILi2EEESB_SB_EEENS5_IJSB_NSA_ILi0EEESW_EEEEENS5_IJNS4_10UnderscoreESZ_SZ_EEEEENS4_13SM90_TMA_LOADENS4_14ComposedLayoutINS4_7SwizzleILi3ELi4ELi3EEENS4_18smem_ptr_flag_bitsILi16EEENST_INS5_IJNSA_ILi8EEESG_EEENS5_IJSG_SB_EEEEEEEvNS4_8identityES12_S1C_vS1D_EENS_8epilogue10collective18CollectiveEpilogueINS1F_22Sm90TmaWarpSpecializedILi3ELi2ELi16ELb1ELb0EEEJSH_NS5_IJSF_NSA_ILi32EEEEEESI_SJ_SI_SJ_NS1F_6fusion15FusionCallbacksIS1J_NS1M_17LinCombPerRowBiasISI_fSI_SI_fLi8ELNS_15FloatRoundStyleE2EEESH_S1L_JEEES12_NS13_INS14_ILi2ELi4ELi3EEES17_NST_INS5_IJS18_S1K_EEENS5_IJS1K_SB_EEEEEEENS4_17SM75_U32x4_LDSM_NENS4_14SM90_TMA_STOREES1W_NS4_17SM90_U32x4_STSM_NENS4_9Copy_AtomIJS1Z_SI_EEEvEEEvvEEEEvNT_6ParamsE)
        /*0020*/ 	.word	0x00000000
.L_22:


//--------------------- .nv.compat                --------------------------
	.section	.nv.compat,"",@"SHT_CUDA_COMPAT_INFO"
	.align	4
        /*0000*/ 	.byte	0x02, 0x09, 0x01, 0x00, 0x02, 0x02, 0x04, 0x00, 0x02, 0x05, 0x05, 0x00, 0x03, 0x07, 0x01, 0x01
        /*0010*/ 	.byte	0x02, 0x03, 0x01, 0x00, 0x02, 0x06, 0x01, 0x00, 0x04, 0x0b, 0x08, 0x00, 0x00, 0x00, 0x00, 0x00
        /*0020*/ 	.byte	0x00, 0x00, 0x00, 0x00


//--------------------- .nv.info._ZN7cutlass13device_kernelINS_4gemm6kernel13GemmUniversalIN4cute5tupleIJiiiiEEENS1_10collective13CollectiveMmaINS1_34MainloopSm90TmaGmmaWarpSpecializedILi8ENS5_IJNS4_1CILi1EEESB_SB_EEENS1_35KernelTmaWarpSpecializedCooperativeEEENS5_IJNSA_ILi128EEENSA_ILi64EEESG_EEENS_6half_tENS5_IJlSB_lEEESI_SJ_NS4_8TiledMMAINS4_8MMA_AtomIJNS4_4SM904GMMA25MMA_64x64x16_F32F16F16_SSILNSN_5MajorE0ELSP_0ELNSN_7ScaleInE1ELSQ_1EEEEEENS4_6LayoutINS5_IJNSA_ILi2EEESB_SB_EEENS5_IJSB_NSA_ILi0EEESW_EEEEENS5_IJNS4_10UnderscoreESZ_SZ_EEEEENS4_13SM90_TMA_LOADENS4_14ComposedLayoutINS4_7SwizzleILi3ELi4ELi3EEENS4_18smem_ptr_flag_bitsILi16EEENST_INS5_IJNSA_ILi8EEESG_EEENS5_IJSG_SB_EEEEEEEvNS4_8identityES12_S1C_vS1D_EENS_8epilogue10collective18CollectiveEpilogueINS1F_22Sm90TmaWarpSpecializedILi3ELi2ELi16ELb1ELb0EEEJSH_NS5_IJSF_NSA_ILi32EEEEEESI_SJ_SI_SJ_NS1F_6fusion15FusionCallbacksIS1J_NS1M_17LinCombPerRowBiasISI_fSI_SI_fLi8ELNS_15FloatRoundStyleE2EEESH_S1L_JEEES12_NS13_INS14_ILi2ELi4ELi3EEES17_NST_INS5_IJS18_S1K_EEENS5_IJS1K_SB_EEEEEEENS4_17SM75_U32x4_LDSM_NENS4_14SM90_TMA_STOREES1W_NS4_17SM90_U32x4_STSM_NENS4_9Copy_AtomIJS1Z_SI_EEEvEEEvvEEEEvNT_6ParamsE --------------------------
	.section	.nv.info._ZN7cutlass13device_kernelINS_4gemm6kernel13GemmUniversalIN4cute5tupleIJiiiiEEENS1_10collective13CollectiveMmaINS1_34MainloopSm90TmaGmmaWarpSpecializedILi8ENS5_IJNS4_1CILi1EEESB_SB_EEENS1_35KernelTmaWarpSpecializedCooperativeEEENS5_IJNSA_ILi128EEENSA_ILi64EEESG_EEENS_6half_tENS5_IJlSB_lEEESI_SJ_NS4_8TiledMMAINS4_8MMA_AtomIJNS4_4SM904GMMA25MMA_64x64x16_F32F16F16_SSILNSN_5MajorE0ELSP_0ELNSN_7ScaleInE1ELSQ_1EEEEEENS4_6LayoutINS5_IJNSA_ILi2EEESB_SB_EEENS5_IJSB_NSA_ILi0EEESW_EEEEENS5_IJNS4_10UnderscoreESZ_SZ_EEEEENS4_13SM90_TMA_LOADENS4_14ComposedLayoutINS4_7SwizzleILi3ELi4ELi3EEENS4_18smem_ptr_flag_bitsILi16EEENST_INS5_IJNSA_ILi8EEESG_EEENS5_IJSG_SB_EEEEEEEvNS4_8identityES12_S1C_vS1D_EENS_8epilogue10collective18CollectiveEpilogueINS1F_22Sm90TmaWarpSpecializedILi3ELi2ELi16ELb1ELb0EEEJSH_NS5_IJSF_NSA_ILi32EEEEEESI_SJ_SI_SJ_NS1F_6fusion15FusionCallbacksIS1J_NS1M_17LinCombPerRowBiasISI_fSI_SI_fLi8ELNS_15FloatRoundStyleE2EEESH_S1L_JEEES12_NS13_INS14_ILi2ELi4ELi3EEES17_NST_INS5_IJS18_S1K_EEENS5_IJS1K_SB_EEEEEEENS4_17SM75_U32x4_LDSM_NENS4_14SM90_TMA_STOREES1W_NS4_17SM90_U32x4_STSM_NENS4_9Copy_AtomIJS1Z_SI_EEEvEEEvvEEEEvNT_6ParamsE,"",@"SHT_CUDA_INFO"
	.sectionflags	@""
	.align	4


	//----- nvinfo : EIATTR_CUDA_API_VERSION
	.align		4
        /*0000*/ 	.byte	0x04, 0x37
        /*0002*/ 	.short	(.L_24 - .L_23)
.L_23:
        /*0004*/ 	.word	0x00000082


	//----- nvinfo : EIATTR_KPARAM_INFO
	.align		4
.L_24:
        /*0008*/ 	.byte	0x04, 0x17
        /*000a*/ 	.short	(.L_26 - .L_25)
.L_25:
        /*000c*/ 	.word	0x00000000
        /*0010*/ 	.short	0x0000
        /*0012*/ 	.short	0x0070
        /*0014*/ 	.byte	0x00, 0xf0, 0x01, 0x1c


	//----- nvinfo : EIATTR_SPARSE_MMA_MASK
	.align		4
.L_26:
        /*0018*/ 	.byte	0x03, 0x50
        /*001a*/ 	.short	0x0000


	//----- nvinfo : EIATTR_MAXREG_COUNT
	.align		4
        /*001c*/ 	.byte	0x03, 0x1b
        /*001e*/ 	.short	0x00a8


	//----- nvinfo : EIATTR_NUM_BARRIERS
	.align		4
        /*0020*/ 	.byte	0x02, 0x4c
        /*0022*/ 	.byte	0x02
	.zero		1


	//----- nvinfo : EIATTR_EXTERNS
	.align		4
        /*0024*/ 	.byte	0x04, 0x0f
        /*0026*/ 	.short	(.L_28 - .L_27)


	//   ....[0]....
	.align		4
.L_27:
        /*0028*/ 	.word	index@(__assertfail)


	//----- nvinfo : EIATTR_MERCURY_ISA_VERSION
	.align		4
.L_28:
        /*002c*/ 	.byte	0x03, 0x5f
        /*002e*/ 	.short	0x0101


	//----- nvinfo : EIATTR_INT_WARP_WIDE_INSTR_OFFSETS
	.align		4
        /*0030*/ 	.byte	0x04, 0x31
        /*0032*/ 	.short	(.L_30 - .L_29)


	//   ....[0]....
.L_29:
        /*0034*/ 	.word	0x00000950


	//   ....[1]....
        /*0038*/ 	.word	0x00000960


	//   ....[2]....
        /*003c*/ 	.word	0x000009f0


	//----- nvinfo : EIATTR_COOP_GROUP_MASK_REGIDS
	.align		4
.L_30:
        /*0040*/ 	.byte	0x04, 0x29
        /*0042*/ 	.short	(.L_32 - .L_31)


	//   ....[0]....
.L_31:
        /*0044*/ 	.word	0xffffffff


	//   ....[1]....
        /*0048*/ 	.word	0xffffffff


	//   ....[2]....
        /*004c*/ 	.word	0xffffffff


	//   ....[3]....
        /*0050*/ 	.word	0xffffffff


	//   ....[4]....
        /*0054*/ 	.word	0xffffffff


	//   ....[5]....
        /*0058*/ 	.word	0xffffffff


	//----- nvinfo : EIATTR_COOP_GROUP_INSTR_OFFSETS
	.align		4
.L_32:
        /*005c*/ 	.byte	0x04, 0x28
        /*005e*/ 	.short	(.L_34 - .L_33)


	//   ....[0]....
.L_33:
        /*0060*/ 	.word	0x00000070


	//   ....[1]....
        /*0064*/ 	.word	0x00000080


	//   ....[2]....
        /*0068*/ 	.word	0x00000430


	//   ....[3]....
        /*006c*/ 	.word	0x00000670


	//   ....[4]....
        /*0070*/ 	.word	0x00000800


	//   ....[5]....
        /*0074*/ 	.word	0x00001550


	//----- nvinfo : EIATTR_REG_RECONFIG
	.align		4
.L_34:
        /*0078*/ 	.byte	0x01, 0x54
	.zero		2


	//----- nvinfo : EIATTR_SYSCALL_OFFSETS
	.align		4
        /*007c*/ 	.byte	0x04, 0x46
        /*007e*/ 	.short	(.L_36 - .L_35)


	//   ....[0]....
.L_35:
        /*0080*/ 	.word	0x00001710


	//   ....[1]....
        /*0084*/ 	.word	0x00002130


	//   ....[2]....
        /*0088*/ 	.word	0x00002220


	//----- nvinfo : EIATTR_MBARRIER_INSTR_OFFSETS
	.align		4
.L_36:
        /*008c*/ 	.byte	0x04, 0x39
        /*008e*/ 	.short	(.L_38 - .L_37)


	//   ....[0]....
.L_37:
        /*0090*/ 	.word	0x00000550
        /*0094*/ 	.word	0x000000ff
        /*0098*/ 	.word	0x00000000
        /*009c*/ 	.short	0x0100
        /*009e*/ 	.byte	0x08
	.zero		1


	//   ....[1]....
        /*00a0*/ 	.word	0x00000560
        /*00a4*/ 	.word	0x000000ff
        /*00a8*/ 	.word	0x00000040
        /*00ac*/ 	.short	0x0100
        /*00ae*/ 	.byte	0x08
	.zero		1


	//   ....[2]....
        /*00b0*/ 	.word	0x00000570
        /*00b4*/ 	.word	0x000000ff
        /*00b8*/ 	.word	0x00000008
        /*00bc*/ 	.short	0x0100
        /*00be*/ 	.byte	0x08
	.zero		1


	//   ....[3]....
        /*00c0*/ 	.word	0x00000580
        /*00c4*/ 	.word	0x000000ff
        /*00c8*/ 	.word	0x00000048
        /*00cc*/ 	.short	0x0100
        /*00ce*/ 	.byte	0x08
	.zero		1


	//   ....[4]....
        /*00d0*/ 	.word	0x00000590
        /*00d4*/ 	.word	0x000000ff
        /*00d8*/ 	.word	0x00000010
        /*00dc*/ 	.short	0x0100
        /*00de*/ 	.byte	0x08
	.zero		1


	//   ....[5]....
        /*00e0*/ 	.word	0x000005a0
        /*00e4*/ 	.word	0x000000ff
        /*00e8*/ 	.word	0x00000050
        /*00ec*/ 	.short	0x0100
        /*00ee*/ 	.byte	0x08
	.zero		1


	//   ....[6]....
        /*00f0*/ 	.word	0x000005b0
        /*00f4*/ 	.word	0x000000ff
        /*00f8*/ 	.word	0x00000018
        /*00fc*/ 	.short	0x0100
        /*00fe*/ 	.byte	0x08
	.zero		1


	//   ....[7]....
        /*0100*/ 	.word	0x000005c0
        /*0104*/ 	.word	0x000000ff
        /*0108*/ 	.word	0x00000058
        /*010c*/ 	.short	0x0100
        /*010e*/ 	.byte	0x08
	.zero		1


	//   ....[8]....
        /*0110*/ 	.word	0x000005d0
        /*0114*/ 	.word	0x000000ff
        /*0118*/ 	.word	0x00000020
        /*011c*/ 	.short	0x0100
        /*011e*/ 	.byte	0x08
	.zero		1


	//   ....[9]....
        /*0120*/ 	.word	0x000005e0
        /*0124*/ 	.word	0x000000ff
        /*0128*/ 	.word	0x00000060
        /*012c*/ 	.short	0x0100
        /*012e*/ 	.byte	0x08
	.zero		1


	//   ....[10]....
        /*0130*/ 	.word	0x000005f0
        /*0134*/ 	.word	0x000000ff
        /*0138*/ 	.word	0x00000028
        /*013c*/ 	.short	0x0100
        /*013e*/ 	.byte	0x08
	.zero		1


	//   ....[11]....
        /*0140*/ 	.word	0x00000600
        /*0144*/ 	.word	0x000000ff
        /*0148*/ 	.word	0x00000068
        /*014c*/ 	.short	0x0100
        /*014e*/ 	.byte	0x08
	.zero		1


	//   ....[12]....
        /*0150*/ 	.word	0x00000610
        /*0154*/ 	.word	0x000000ff
        /*0158*/ 	.word	0x00000030
        /*015c*/ 	.short	0x0100
        /*015e*/ 	.byte	0x08
	.zero		1


	//   ....[13]....
        /*0160*/ 	.word	0x00000620
        /*0164*/ 	.word	0x000000ff
        /*0168*/ 	.word	0x00000070
        /*016c*/ 	.short	0x0100
        /*016e*/ 	.byte	0x08
	.zero		1


	//   ....[14]....
        /*0170*/ 	.word	0x00000630
        /*0174*/ 	.word	0x000000ff
        /*0178*/ 	.word	0x00000038
        /*017c*/ 	.short	0x0100
        /*017e*/ 	.byte	0x08
	.zero		1


	//   ....[15]....
        /*0180*/ 	.word	0x00000640
        /*0184*/ 	.word	0x000000ff
        /*0188*/ 	.word	0x00000078
        /*018c*/ 	.short	0x0100
        /*018e*/ 	.byte	0x08
	.zero		1


	//   ....[16]....
        /*0190*/ 	.word	0x00000790
        /*0194*/ 	.word	0x000000ff
        /*0198*/ 	.word	0x00000080
        /*019c*/ 	.short	0x0100
        /*019e*/ 	.byte	0x08
	.zero		1


	//   ....[17]....
        /*01a0*/ 	.word	0x000007a0
        /*01a4*/ 	.word	0x000000ff
        /*01a8*/ 	.word	0x00000098
        /*01ac*/ 	.short	0x0100
        /*01ae*/ 	.byte	0x08
	.zero		1


	//   ....[18]....
        /*01b0*/ 	.word	0x000007b0
        /*01b4*/ 	.word	0x000000ff
        /*01b8*/ 	.word	0x00000088
        /*01bc*/ 	.short	0x0100
        /*01be*/ 	.byte	0x08
	.zero		1


	//   ....[19]....
        /*01c0*/ 	.word	0x000007c0
        /*01c4*/ 	.word	0x000000ff
        /*01c8*/ 	.word	0x000000a0
        /*01cc*/ 	.short	0x0100
        /*01ce*/ 	.byte	0x08
	.zero		1


	//   ....[20]....
        /*01d0*/ 	.word	0x000007d0
        /*01d4*/ 	.word	0x000000ff
        /*01d8*/ 	.word	0x00000090
        /*01dc*/ 	.short	0x0100
        /*01de*/ 	.byte	0x08
	.zero		1


	//   ....[21]....
        /*01e0*/ 	.word	0x000007e0
        /*01e4*/ 	.word	0x000000ff
        /*01e8*/ 	.word	0x000000a8
        /*01ec*/ 	.short	0x0100
        /*01ee*/ 	.byte	0x08
	.zero		1


	//   ....[22]....
        /*01f0*/ 	.word	0x00000a80
        /*01f4*/ 	.word	0x000000ff
        /*01f8*/ 	.word	0x000000b0
        /*01fc*/ 	.short	0x0100
        /*01fe*/ 	.byte	0x08
	.zero		1


	//   ....[23]....
        /*0200*/ 	.word	0x00000af0
        /*0204*/ 	.word	0x000000ff
        /*0208*/ 	.word	0x000000b8
        /*020c*/ 	.short	0x0100
        /*020e*/ 	.byte	0x08
	.zero		1


	//   ....[24]....
        /*0210*/ 	.word	0x00001790
        /*0214*/ 	.word	0x00000003
        /*0218*/ 	.word	0x00000000
        /*021c*/ 	.short	0x010a
        /*021e*/ 	.byte	0x3f
	.zero		1


	//   ....[25]....
        /*0220*/ 	.word	0x000017d0
        /*0224*/ 	.word	0x00000003
        /*0228*/ 	.word	0x00000000
        /*022c*/ 	.short	0x010a
        /*022e*/ 	.byte	0x3f
	.zero		1


	//   ....[26]....
        /*0230*/ 	.word	0x00001b40
        /*0234*/ 	.word	0x000000ff
        /*0238*/ 	.word	0x00000000
        /*023c*/ 	.short	0x010a
        /*023e*/ 	.byte	0x04
	.zero		1


	//   ....[27]....
        /*0240*/ 	.word	0x00001b80
        /*0244*/ 	.word	0x000000ff
        /*0248*/ 	.word	0x00000000
        /*024c*/ 	.short	0x010a
        /*024e*/ 	.byte	0x04
	.zero		1


	//   ....[28]....
        /*0250*/ 	.word	0x00001de0
        /*0254*/ 	.word	0x000000ff
        /*0258*/ 	.word	0x00000000
        /*025c*/ 	.short	0x0101
        /*025e*/ 	.byte	0x04
	.zero		1


	//   ....[29]....
        /*0260*/ 	.word	0x00001f90
        /*0264*/ 	.word	0x000000ff
        /*0268*/ 	.word	0x00000000
        /*026c*/ 	.short	0x0101
        /*026e*/ 	.byte	0x04
	.zero		1


	//   ....[30]....
        /*0270*/ 	.word	0x00002b50
        /*0274*/ 	.word	0x00000005
        /*0278*/ 	.word	0x00000080
        /*027c*/ 	.short	0x010a
        /*027e*/ 	.byte	0x3f
	.zero		1


	//   ....[31]....
        /*0280*/ 	.word	0x00003560
        /*0284*/ 	.word	0x000000ff
        /*0288*/ 	.word	0x00000000
        /*028c*/ 	.short	0x0101
        /*028e*/ 	.byte	0x04
	.zero		1


	//   ....[32]....
        /*0290*/ 	.word	0x00003650
        /*0294*/ 	.word	0x00000018
        /*0298*/ 	.word	0x00000080
        /*029c*/ 	.short	0x010a
        /*029e*/ 	.byte	0x3f
	.zero		1


	//   ....[33]....
        /*02a0*/ 	.word	0x00003cd0
        /*02a4*/ 	.word	0x000000ff
        /*02a8*/ 	.word	0x00000000
        /*02ac*/ 	.short	0x0101
        /*02ae*/ 	.byte	0x04
	.zero		1


	//   ....[34]....
        /*02b0*/ 	.word	0x00004640
        /*02b4*/ 	.word	0x000000ff
        /*02b8*/ 	.word	0x00000000
        /*02bc*/ 	.short	0x0101
        /*02be*/ 	.byte	0x04
	.zero		1


	//   ....[35]....
        /*02c0*/ 	.word	0x00004d30
        /*02c4*/ 	.word	0x000000ff
        /*02c8*/ 	.word	0x000000b8
        /*02cc*/ 	.short	0x010a
        /*02ce*/ 	.byte	0x04
	.zero		1


	//   ....[36]....
        /*02d0*/ 	.word	0x00005160
        /*02d4*/ 	.word	0x000000ff
        /*02d8*/ 	.word	0x00000098
        /*02dc*/ 	.short	0x010a
        /*02de*/ 	.byte	0x05
	.zero		1


	//   ....[37]....
        /*02e0*/ 	.word	0x00005260
        /*02e4*/ 	.word	0x000000ff
        /*02e8*/ 	.word	0x00000080
        /*02ec*/ 	.short	0x010b
        /*02ee*/ 	.byte	0x05
	.zero		1


	//   ....[38]....
        /*02f0*/ 	.word	0x000052f0
        /*02f4*/ 	.word	0x000000ff
        /*02f8*/ 	.word	0x00000000
        /*02fc*/ 	.short	0x0101
        /*02fe*/ 	.byte	0x05
	.zero		1


	//   ....[39]....
        /*0300*/ 	.word	0x00005360
        /*0304*/ 	.word	0x000000ff
        /*0308*/ 	.word	0x00000098
        /*030c*/ 	.short	0x010a
        /*030e*/ 	.byte	0x04
	.zero		1


	//   ....[40]....
        /*0310*/ 	.word	0x00005480
        /*0314*/ 	.word	0x000000ff
        /*0318*/ 	.word	0x00000080
        /*031c*/ 	.short	0x010b
        /*031e*/ 	.byte	0x04
	.zero		1


	//   ....[41]....
        /*0320*/ 	.word	0x00005560
        /*0324*/ 	.word	0x000000ff
        /*0328*/ 	.word	0x00000000
        /*032c*/ 	.short	0x0101
        /*032e*/ 	.byte	0x04
	.zero		1


	//   ....[42]....
        /*0330*/ 	.word	0x00005c10
        /*0334*/ 	.word	0x00000003
        /*0338*/ 	.word	0x00000098
        /*033c*/ 	.short	0x010a
        /*033e*/ 	.byte	0x3f
	.zero		1


	//   ....[43]....
        /*0340*/ 	.word	0x00005ce0
        /*0344*/ 	.word	0x00000005
        /*0348*/ 	.word	0x00000098
        /*034c*/ 	.short	0x010a
        /*034e*/ 	.byte	0x3f
	.zero		1


	//   ....[44]....
        /*0350*/ 	.word	0x00005d90
        /*0354*/ 	.word	0x00000003
        /*0358*/ 	.word	0x00000098
        /*035c*/ 	.short	0x010a
        /*035e*/ 	.byte	0x3f
	.zero		1


	//   ....[45]....
        /*0360*/ 	.word	0x000060b0
        /*0364*/ 	.word	0x0000000f
        /*0368*/ 	.word	0x00000040
        /*036c*/ 	.short	0x010a
        /*036e*/ 	.byte	0x3f
	.zero		1


	//   ....[46]....
        /*0370*/ 	.word	0x00006470
        /*0374*/ 	.word	0x00000005
        /*0378*/ 	.word	0x000000b8
        /*037c*/ 	.short	0x0101
        /*037e*/ 	.byte	0x3f
	.zero		1


	//   ....[47]....
        /*0380*/ 	.word	0x00006b80
        /*0384*/ 	.word	0x00000007
        /*0388*/ 	.word	0x00000000
        /*038c*/ 	.short	0x010a
        /*038e*/ 	.byte	0x3f
	.zero		1


	//   ....[48]....
        /*0390*/ 	.word	0x00006c00
        /*0394*/ 	.word	0x00000006
        /*0398*/ 	.word	0x00000000
        /*039c*/ 	.short	0x010a
        /*039e*/ 	.byte	0x3f
	.zero		1


	//   ....[49]....
        /*03a0*/ 	.word	0x00006c90
        /*03a4*/ 	.word	0x00000007
        /*03a8*/ 	.word	0x00000000
        /*03ac*/ 	.short	0x010a
        /*03ae*/ 	.byte	0x3f
	.zero		1


	//   ....[50]....
        /*03b0*/ 	.word	0x00006d20
        /*03b4*/ 	.word	0x00000006
        /*03b8*/ 	.word	0x00000000
        /*03bc*/ 	.short	0x010a
        /*03be*/ 	.byte	0x3f
	.zero		1


	//   ....[51]....
        /*03c0*/ 	.word	0x00006db0
        /*03c4*/ 	.word	0x00000007
        /*03c8*/ 	.word	0x00000000
        /*03cc*/ 	.short	0x010a
        /*03ce*/ 	.byte	0x3f
	.zero		1


	//   ....[52]....
        /*03d0*/ 	.word	0x00006e40
        /*03d4*/ 	.word	0x00000006
        /*03d8*/ 	.word	0x00000000
        /*03dc*/ 	.short	0x010a
        /*03de*/ 	.byte	0x3f
	.zero		1


	//   ....[53]....
        /*03e0*/ 	.word	0x00006ed0
        /*03e4*/ 	.word	0x00000007
        /*03e8*/ 	.word	0x00000000
        /*03ec*/ 	.short	0x010a
        /*03ee*/ 	.byte	0x3f
	.zero		1


	//   ....[54]....
        /*03f0*/ 	.word	0x00006f60
        /*03f4*/ 	.word	0x00000005
        /*03f8*/ 	.word	0x00000000
        /*03fc*/ 	.short	0x010a
        /*03fe*/ 	.byte	0x3f
	.zero		1


	//   ....[55]....
        /*0400*/ 	.word	0x00006fc0
        /*0404*/ 	.word	0x00000003
        /*0408*/ 	.word	0x00000000
        /*040c*/ 	.short	0x010a
        /*040e*/ 	.byte	0x3f
	.zero		1


	//   ....[56]....
        /*0410*/ 	.word	0x00007020
        /*0414*/ 	.word	0x00000004
        /*0418*/ 	.word	0x00000000
        /*041c*/ 	.short	0x010a
        /*041e*/ 	.byte	0x3f
	.zero		1


	//   ....[57]....
        /*0420*/ 	.word	0x00007070
        /*0424*/ 	.word	0x00000005
        /*0428*/ 	.word	0x00000080
        /*042c*/ 	.short	0x010a
        /*042e*/ 	.byte	0x3f
	.zero		1


	//   ....[58]....
        /*0430*/ 	.word	0x000070c0
        /*0434*/ 	.word	0x00000018
        /*0438*/ 	.word	0x00000080
        /*043c*/ 	.short	0x010a
        /*043e*/ 	.byte	0x3f
	.zero		1


	//   ....[59]....
        /*0440*/ 	.word	0x00007120
        /*0444*/ 	.word	0x00000003
        /*0448*/ 	.word	0x000000b8
        /*044c*/ 	.short	0x010a
        /*044e*/ 	.byte	0x3f
	.zero		1


	//   ....[60]....
        /*0450*/ 	.word	0x00007180
        /*0454*/ 	.word	0x00000005
        /*0458*/ 	.word	0x00000098
        /*045c*/ 	.short	0x010a
        /*045e*/ 	.byte	0x3f
	.zero		1


	//   ....[61]....
        /*0460*/ 	.word	0x000071e0
        /*0464*/ 	.word	0x00000007
        /*0468*/ 	.word	0x00000098
        /*046c*/ 	.short	0x010a
        /*046e*/ 	.byte	0x3f
	.zero		1


	//   ....[62]....
        /*0470*/ 	.word	0x00007230
        /*0474*/ 	.word	0x00000003
        /*0478*/ 	.word	0x00000098
        /*047c*/ 	.short	0x010a
        /*047e*/ 	.byte	0x3f
	.zero		1


	//   ....[63]....
        /*0480*/ 	.word	0x00007280
        /*0484*/ 	.word	0x00000005
        /*0488*/ 	.word	0x00000098
        /*048c*/ 	.short	0x010a
        /*048e*/ 	.byte	0x3f
	.zero		1


	//   ....[64]....
        /*0490*/ 	.word	0x00007350
        /*0494*/ 	.word	0x0000000f
        /*0498*/ 	.word	0x00000040
        /*049c*/ 	.short	0x010a
        /*049e*/ 	.byte	0x3f
	.zero		1


	//   ....[65]....
        /*04a0*/ 	.word	0x00007420
        /*04a4*/ 	.word	0x00000007
        /*04a8*/ 	.word	0x00000000
        /*04ac*/ 	.short	0x010a
        /*04ae*/ 	.byte	0x3f
	.zero		1


	//   ....[66]....
        /*04b0*/ 	.word	0x00007470
        /*04b4*/ 	.word	0x00000006
        /*04b8*/ 	.word	0x00000000
        /*04bc*/ 	.short	0x010a
        /*04be*/ 	.byte	0x3f
	.zero		1


	//   ....[67]....
        /*04c0*/ 	.word	0x000074c0
        /*04c4*/ 	.word	0x00000007
        /*04c8*/ 	.word	0x00000000
        /*04cc*/ 	.short	0x010a
        /*04ce*/ 	.byte	0x3f
	.zero		1


	//   ....[68]....
        /*04d0*/ 	.word	0x00007510
        /*04d4*/ 	.word	0x00000006
        /*04d8*/ 	.word	0x00000000
        /*04dc*/ 	.short	0x010a
        /*04de*/ 	.byte	0x3f
	.zero		1


	//   ....[69]....
        /*04e0*/ 	.word	0x00007560
        /*04e4*/ 	.word	0x00000007
        /*04e8*/ 	.word	0x00000000
        /*04ec*/ 	.short	0x010a
        /*04ee*/ 	.byte	0x3f
	.zero		1


	//   ....[70]....
        /*04f0*/ 	.word	0x000075b0
        /*04f4*/ 	.word	0x00000006
        /*04f8*/ 	.word	0x00000000
        /*04fc*/ 	.short	0x010a
        /*04fe*/ 	.byte	0x3f
	.zero		1


	//   ....[71]....
        /*0500*/ 	.word	0x00007600
        /*0504*/ 	.word	0x00000007
        /*0508*/ 	.word	0x00000000
        /*050c*/ 	.short	0x010a
        /*050e*/ 	.byte	0x3f
	.zero		1


	//----- nvinfo : EIATTR_NUM_MBARRIERS
	.align		4
.L_38:
        /*0510*/ 	.byte	0x03, 0x38
        /*0512*/ 	.short	0x0018


	//----- nvinfo : EIATTR_EXIT_INSTR_OFFSETS
	.align		4
        /*0514*/ 	.byte	0x04, 0x1c
        /*0516*/ 	.short	(.L_40 - .L_39)


	//   ....[0]....
.L_39:
        /*0518*/ 	.word	0x00006fb0


	//----- nvinfo : EIATTR_MAX_THREADS
	.align		4
.L_40:
        /*051c*/ 	.byte	0x04, 0x05
        /*051e*/ 	.short	(.L_42 - .L_41)
.L_41:
        /*0520*/ 	.word	0x00000180
        /*0524*/ 	.word	0x00000001
        /*0528*/ 	.word	0x00000001


	//----- nvinfo : EIATTR_CRS_STACK_SIZE
	.align		4
.L_42:
        /*052c*/ 	.byte	0x04, 0x1e
        /*052e*/ 	.short	(.L_44 - .L_43)
.L_43:
        /*0530*/ 	.word	0x00000000


	//----- nvinfo : EIATTR_CBANK_PARAM_SIZE
	.align		4
.L_44:
        /*0534*/ 	.byte	0x03, 0x19
        /*0536*/ 	.short	0x0770


	//----- nvinfo : EIATTR_PARAM_CBANK
	.align		4
        /*0538*/ 	.byte	0x04, 0x0a
        /*053a*/ 	.short	(.L_46 - .L_45)
	.align		4
.L_45:
        /*053c*/ 	.word	index@(.nv.constant0._ZN7cutlass13device_kernelINS_4gemm6kernel13GemmUniversalIN4cute5tupleIJiiiiEEENS1_10collective13CollectiveMmaINS1_34MainloopSm90TmaGmmaWarpSpecializedILi8ENS5_IJNS4_1CILi1EEESB_SB_EEENS1_35KernelTmaWarpSpecializedCooperativeEEENS5_IJNSA_ILi128EEENSA_ILi64EEESG_EEENS_6half_tENS5_IJlSB_lEEESI_SJ_NS4_8TiledMMAINS4_8MMA_AtomIJNS4_4SM904GMMA25MMA_64x64x16_F32F16F16_SSILNSN_5MajorE0ELSP_0ELNSN_7ScaleInE1ELSQ_1EEEEEENS4_6LayoutINS5_IJNSA_ILi2EEESB_SB_EEENS5_IJSB_NSA_ILi0EEESW_EEEEENS5_IJNS4_10UnderscoreESZ_SZ_EEEEENS4_13SM90_TMA_LOADENS4_14ComposedLayoutINS4_7SwizzleILi3ELi4ELi3EEENS4_18smem_ptr_flag_bitsILi16EEENST_INS5_IJNSA_ILi8EEESG_EEENS5_IJSG_SB_EEEEEEEvNS4_8identityES12_S1C_vS1D_EENS_8epilogue10collective18CollectiveEpilogueINS1F_22Sm90TmaWarpSpecializedILi3ELi2ELi16ELb1ELb0EEEJSH_NS5_IJSF_NSA_ILi32EEEEEESI_SJ_SI_SJ_NS1F_6fusion15FusionCallbacksIS1J_NS1M_17LinCombPerRowBiasISI_fSI_SI_fLi8ELNS_15FloatRoundStyleE2EEESH_S1L_JEEES12_NS13_INS14_ILi2ELi4ELi3EEES17_NST_INS5_IJS18_S1K_EEENS5_IJS1K_SB_EEEEEEENS4_17SM75_U32x4_LDSM_NENS4_14SM90_TMA_STOREES1W_NS4_17SM90_U32x4_STSM_NENS4_9Copy_AtomIJS1Z_SI_EEEvEEEvvEEEEvNT_6ParamsE)
        /*0540*/ 	.short	0x0210
        /*0542*/ 	.short	0x0770


	//----- nvinfo : EIATTR_SW_WAR
	.align		4
.L_46:
        /*0544*/ 	.byte	0x04, 0x36
        /*0546*/ 	.short	(.L_48 - .L_47)
.L_47:
        /*0548*/ 	.word	0x00000008
.L_48:


//--------------------- .nv.callgraph             --------------------------
	.section	.nv.callgraph,"",@"SHT_CUDA_CALLGRAPH"
	.align	4
	.sectionentsize	8
	.align		4
        /*0000*/ 	.word	0x00000000
	.align		4
        /*0004*/ 	.word	0xffffffff
	.align		4
        /*0008*/ 	.word	index@(_ZN7cutlass13device_kernelINS_4gemm6kernel13GemmUniversalIN4cute5tupleIJiiiiEEENS1_10collective13CollectiveMmaINS1_34MainloopSm90TmaGmmaWarpSpecializedILi8ENS5_IJNS4_1CILi1EEESB_SB_EEENS1_35KernelTmaWarpSpecializedCooperativeEEENS5_IJNSA_ILi128EEENSA_ILi64EEESG_EEENS_6half_tENS5_IJlSB_lEEESI_SJ_NS4_8TiledMMAINS4_8MMA_AtomIJNS4_4SM904GMMA25MMA_64x64x16_F32F16F16_SSILNSN_5MajorE0ELSP_0ELNSN_7ScaleInE1ELSQ_1EEEEEENS4_6LayoutINS5_IJNSA_ILi2EEESB_SB_EEENS5_IJSB_NSA_ILi0EEESW_EEEEENS5_IJNS4_10UnderscoreESZ_SZ_EEEEENS4_13SM90_TMA_LOADENS4_14ComposedLayoutINS4_7SwizzleILi3ELi4ELi3EEENS4_18smem_ptr_flag_bitsILi16EEENST_INS5_IJNSA_ILi8EEESG_EEENS5_IJSG_SB_EEEEEEEvNS4_8identityES12_S1C_vS1D_EENS_8epilogue10collective18CollectiveEpilogueINS1F_22Sm90TmaWarpSpecializedILi3ELi2ELi16ELb1ELb0EEEJSH_NS5_IJSF_NSA_ILi32EEEEEESI_SJ_SI_SJ_NS1F_6fusion15FusionCallbacksIS1J_NS1M_17LinCombPerRowBiasISI_fSI_SI_fLi8ELNS_15FloatRoundStyleE2EEESH_S1L_JEEES12_NS13_INS14_ILi2ELi4ELi3EEES17_NST_INS5_IJS18_S1K_EEENS5_IJS1K_SB_EEEEEEENS4_17SM75_U32x4_LDSM_NENS4_14SM90_TMA_STOREES1W_NS4_17SM90_U32x4_STSM_NENS4_9Copy_AtomIJS1Z_SI_EEEvEEEvvEEEEvNT_6ParamsE)
	.align		4
        /*000c*/ 	.word	index@(__assertfail)
	.align		4
        /*0010*/ 	.word	0x00000000
	.align		4
        /*0014*/ 	.word	0xfffffffe
	.align		4
        /*0018*/ 	.word	0x00000000
	.align		4
        /*001c*/ 	.word	0xfffffffd
	.align		4
        /*0020*/ 	.word	0x00000000
	.align		4
        /*0024*/ 	.word	0xfffffffc


//--------------------- .nv.constant4             --------------------------
	.section	.nv.constant4,"a",@progbits
	.align	8
	.align		8
.nv.constant4:
        /*0000*/ 	.dword	__assertfail
	.align		8
        /*0008*/ 	.dword	__unnamed_1
	.align		8
        /*0010*/ 	.dword	__unnamed_2
	.align		8
        /*0018*/ 	.dword	_ZN39_INTERNAL_28aad822_4_k_cu_b05cdd74_27934cuda3std3__45__cpo5beginE
	.align		8
        /*0020*/ 	.dword	_ZN39_INTERNAL_28aad822_4_k_cu_b05cdd74_27934cuda3std3__45__cpo3endE
	.align		8
        /*0028*/ 	.dword	_ZN39_INTERNAL_28aad822_4_k_cu_b05cdd74_27934cuda3std3__45__cpo6cbeginE
	.align		8
        /*0030*/ 	.dword	_ZN39_INTERNAL_28aad822_4_k_cu_b05cdd74_27934cuda3std3__45__cpo4cendE
	.align		8
        /*0038*/ 	.dword	_ZN39_INTERNAL_28aad822_4_k_cu_b05cdd74_27934cuda3std3__441_GLOBAL__N__28aad822_4_k_cu_b05cdd74_27936ignoreE
	.align		8
        /*0040*/ 	.dword	_ZN39_INTERNAL_28aad822_4_k_cu_b05cdd74_27934cuda3std3__419piecewise_constructE
	.align		8
        /*0048*/ 	.dword	_ZN39_INTERNAL_28aad822_4_k_cu_b05cdd74_27934cuda3std3__48in_placeE
	.align		8
        /*0050*/ 	.dword	_ZN39_INTERNAL_28aad822_4_k_cu_b05cdd74_27934cuda3std6ranges3__45__cpo4swapE
	.align		8
        /*0058*/ 	.dword	_ZN39_INTERNAL_28aad822_4_k_cu_b05cdd74_27934cuda3std6ranges3__45__cpo9iter_moveE
	.align		8
        /*0060*/ 	.dword	_ZN39_INTERNAL_28aad822_4_k_cu_b05cdd74_27934cute7productE
	.align		8
        /*0068*/ 	.dword	_ZN39_INTERNAL_28aad822_4_k_cu_b05cdd74_27934cute1_E
	.align		8
        /*0070*/ 	.dword	$str$22
	.align		8
        /*0078*/ 	.dword	$str$23
	.align		8
        /*0080*/ 	.dword	$str$26
	.align		8
        /*0088*/ 	.dword	$str$27


//--------------------- .text._ZN7cutlass13device_kernelINS_4gemm6kernel13GemmUniversalIN4cute5tupleIJiiiiEEENS1_10collective13CollectiveMmaINS1_34MainloopSm90TmaGmmaWarpSpecializedILi8ENS5_IJNS4_1CILi1EEESB_SB_EEENS1_35KernelTmaWarpSpecializedCooperativeEEENS5_IJNSA_ILi128EEENSA_ILi64EEESG_EEENS_6half_tENS5_IJlSB_lEEESI_SJ_NS4_8TiledMMAINS4_8MMA_AtomIJNS4_4SM904GMMA25MMA_64x64x16_F32F16F16_SSILNSN_5MajorE0ELSP_0ELNSN_7ScaleInE1ELSQ_1EEEEEENS4_6LayoutINS5_IJNSA_ILi2EEESB_SB_EEENS5_IJSB_NSA_ILi0EEESW_EEEEENS5_IJNS4_10UnderscoreESZ_SZ_EEEEENS4_13SM90_TMA_LOADENS4_14ComposedLayoutINS4_7SwizzleILi3ELi4ELi3EEENS4_18smem_ptr_flag_bitsILi16EEENST_INS5_IJNSA_ILi8EEESG_EEENS5_IJSG_SB_EEEEEEEvNS4_8identityES12_S1C_vS1D_EENS_8epilogue10collective18CollectiveEpilogueINS1F_22Sm90TmaWarpSpecializedILi3ELi2ELi16ELb1ELb0EEEJSH_NS5_IJSF_NSA_ILi32EEEEEESI_SJ_SI_SJ_NS1F_6fusion15FusionCallbacksIS1J_NS1M_17LinCombPerRowBiasISI_fSI_SI_fLi8ELNS_15FloatRoundStyleE2EEESH_S1L_JEEES12_NS13_INS14_ILi2ELi4ELi3EEES17_NST_INS5_IJS18_S1K_EEENS5_IJS1K_SB_EEEEEEENS4_17SM75_U32x4_LDSM_NENS4_14SM90_TMA_STOREES1W_NS4_17SM90_U32x4_STSM_NENS4_9Copy_AtomIJS1Z_SI_EEEvEEEvvEEEEvNT_6ParamsE --------------------------
	.section	.text._ZN7cutlass13device_kernelINS_4gemm6kernel13GemmUniversalIN4cute5tupleIJiiiiEEENS1_10collective13CollectiveMmaINS1_34MainloopSm90TmaGmmaWarpSpecializedILi8ENS5_IJNS4_1CILi1EEESB_SB_EEENS1_35KernelTmaWarpSpecializedCooperativeEEENS5_IJNSA_ILi128EEENSA_ILi64EEESG_EEENS_6half_tENS5_IJlSB_lEEESI_SJ_NS4_8TiledMMAINS4_8MMA_AtomIJNS4_4SM904GMMA25MMA_64x64x16_F32F16F16_SSILNSN_5MajorE0ELSP_0ELNSN_7ScaleInE1ELSQ_1EEEEEENS4_6LayoutINS5_IJNSA_ILi2EEESB_SB_EEENS5_IJSB_NSA_ILi0EEESW_EEEEENS5_IJNS4_10UnderscoreESZ_SZ_EEEEENS4_13SM90_TMA_LOADENS4_14ComposedLayoutINS4_7SwizzleILi3ELi4ELi3EEENS4_18smem_ptr_flag_bitsILi16EEENST_INS5_IJNSA_ILi8EEESG_EEENS5_IJSG_SB_EEEEEEEvNS4_8identityES12_S1C_vS1D_EENS_8epilogue10collective18CollectiveEpilogueINS1F_22Sm90TmaWarpSpecializedILi3ELi2ELi16ELb1ELb0EEEJSH_NS5_IJSF_NSA_ILi32EEEEEESI_SJ_SI_SJ_NS1F_6fusion15FusionCallbacksIS1J_NS1M_17LinCombPerRowBiasISI_fSI_SI_fLi8ELNS_15FloatRoundStyleE2EEESH_S1L_JEEES12_NS13_INS14_ILi2ELi4ELi3EEES17_NST_INS5_IJS18_S1K_EEENS5_IJS1K_SB_EEEEEEENS4_17SM75_U32x4_LDSM_NENS4_14SM90_TMA_STOREES1W_NS4_17SM90_U32x4_STSM_NENS4_9Copy_AtomIJS1Z_SI_EEEvEEEvvEEEEvNT_6ParamsE,"ax",@progbits
	.align	128
.text._ZN7cutlass13device_kernelINS_4gemm6kernel13GemmUniversalIN4cute5tupleIJiiiiEEENS1_10collective13CollectiveMmaINS1_34MainloopSm90TmaGmmaWarpSpecializedILi8ENS5_IJNS4_1CILi1EEESB_SB_EEENS1_35KernelTmaWarpSpecializedCooperativeEEENS5_IJNSA_ILi128EEENSA_ILi64EEESG_EEENS_6half_tENS5_IJlSB_lEEESI_SJ_NS4_8TiledMMAINS4_8MMA_AtomIJNS4_4SM904GMMA25MMA_64x64x16_F32F16F16_SSILNSN_5MajorE0ELSP_0ELNSN_7ScaleInE1ELSQ_1EEEEEENS4_6LayoutINS5_IJNSA_ILi2EEESB_SB_EEENS5_IJSB_NSA_ILi0EEESW_EEEEENS5_IJNS4_10UnderscoreESZ_SZ_EEEEENS4_13SM90_TMA_LOADENS4_14ComposedLayoutINS4_7SwizzleILi3ELi4ELi3EEENS4_18smem_ptr_flag_bitsILi16EEENST_INS5_IJNSA_ILi8EEESG_EEENS5_IJSG_SB_EEEEEEEvNS4_8identityES12_S1C_vS1D_EENS_8epilogue10collective18CollectiveEpilogueINS1F_22Sm90TmaWarpSpecializedILi3ELi2ELi16ELb1ELb0EEEJSH_NS5_IJSF_NSA_ILi32EEEEEESI_SJ_SI_SJ_NS1F_6fusion15FusionCallbacksIS1J_NS1M_17LinCombPerRowBiasISI_fSI_SI_fLi8ELNS_15FloatRoundStyleE2EEESH_S1L_JEEES12_NS13_INS14_ILi2ELi4ELi3EEES17_NST_INS5_IJS18_S1K_EEENS5_IJS1K_SB_EEEEEEENS4_17SM75_U32x4_LDSM_NENS4_14SM90_TMA_STOREES1W_NS4_17SM90_U32x4_STSM_NENS4_9Copy_AtomIJS1Z_SI_EEEvEEEvvEEEEvNT_6ParamsE:
        .type           _ZN7cutlass13device_kernelINS_4gemm6kernel13GemmUniversalIN4cute5tupleIJiiiiEEENS1_10collective13CollectiveMmaINS1_34MainloopSm90TmaGmmaWarpSpecializedILi8ENS5_IJNS4_1CILi1EEESB_SB_EEENS1_35KernelTmaWarpSpecializedCooperativeEEENS5_IJNSA_ILi128EEENSA_ILi64EEESG_EEENS_6half_tENS5_IJlSB_lEEESI_SJ_NS4_8TiledMMAINS4_8MMA_AtomIJNS4_4SM904GMMA25MMA_64x64x16_F32F16F16_SSILNSN_5MajorE0ELSP_0ELNSN_7ScaleInE1ELSQ_1EEEEEENS4_6LayoutINS5_IJNSA_ILi2EEESB_SB_EEENS5_IJSB_NSA_ILi0EEESW_EEEEENS5_IJNS4_10UnderscoreESZ_SZ_EEEEENS4_13SM90_TMA_LOADENS4_14ComposedLayoutINS4_7SwizzleILi3ELi4ELi3EEENS4_18smem_ptr_flag_bitsILi16EEENST_INS5_IJNSA_ILi8EEESG_EEENS5_IJSG_SB_EEEEEEEvNS4_8identityES12_S1C_vS1D_EENS_8epilogue10collective18CollectiveEpilogueINS1F_22Sm90TmaWarpSpecializedILi3ELi2ELi16ELb1ELb0EEEJSH_NS5_IJSF_NSA_ILi32EEEEEESI_SJ_SI_SJ_NS1F_6fusion15FusionCallbacksIS1J_NS1M_17LinCombPerRowBiasISI_fSI_SI_fLi8ELNS_15FloatRoundStyleE2EEESH_S1L_JEEES12_NS13_INS14_ILi2ELi4ELi3EEES17_NST_INS5_IJS18_S1K_EEENS5_IJS1K_SB_EEEEEEENS4_17SM75_U32x4_LDSM_NENS4_14SM90_TMA_STOREES1W_NS4_17SM90_U32x4_STSM_NENS4_9Copy_AtomIJS1Z_SI_EEEvEEEvvEEEEvNT_6ParamsE,@function
        .size           _ZN7cutlass13device_kernelINS_4gemm6kernel13GemmUniversalIN4cute5tupleIJiiiiEEENS1_10collective13CollectiveMmaINS1_34MainloopSm90TmaGmmaWarpSpecializedILi8ENS5_IJNS4_1CILi1EEESB_SB_EEENS1_35KernelTmaWarpSpecializedCooperativeEEENS5_IJNSA_ILi128EEENSA_ILi64EEESG_EEENS_6half_tENS5_IJlSB_lEEESI_SJ_NS4_8TiledMMAINS4_8MMA_AtomIJNS4_4SM904GMMA25MMA_64x64x16_F32F16F16_SSILNSN_5MajorE0ELSP_0ELNSN_7ScaleInE1ELSQ_1EEEEEENS4_6LayoutINS5_IJNSA_ILi2EEESB_SB_EEENS5_IJSB_NSA_ILi0EEESW_EEEEENS5_IJNS4_10UnderscoreESZ_SZ_EEEEENS4_13SM90_TMA_LOADENS4_14ComposedLayoutINS4_7SwizzleILi3ELi4ELi3EEENS4_18smem_ptr_flag_bitsILi16EEENST_INS5_IJNSA_ILi8EEESG_EEENS5_IJSG_SB_EEEEEEEvNS4_8identityES12_S1C_vS1D_EENS_8epilogue10collective18CollectiveEpilogueINS1F_22Sm90TmaWarpSpecializedILi3ELi2ELi16ELb1ELb0EEEJSH_NS5_IJSF_NSA_ILi32EEEEEESI_SJ_SI_SJ_NS1F_6fusion15FusionCallbacksIS1J_NS1M_17LinCombPerRowBiasISI_fSI_SI_fLi8ELNS_15FloatRoundStyleE2EEESH_S1L_JEEES12_NS13_INS14_ILi2ELi4ELi3EEES17_NST_INS5_IJS18_S1K_EEENS5_IJS1K_SB_EEEEEEENS4_17SM75_U32x4_LDSM_NENS4_14SM90_TMA_STOREES1W_NS4_17SM90_U32x4_STSM_NENS4_9Copy_AtomIJS1Z_SI_EEEvEEEvvEEEEvNT_6ParamsE,(.L_x_159 - _ZN7cutlass13device_kernelINS_4gemm6kernel13GemmUniversalIN4cute5tupleIJiiiiEEENS1_10collective13CollectiveMmaINS1_34MainloopSm90TmaGmmaWarpSpecializedILi8ENS5_IJNS4_1CILi1EEESB_SB_EEENS1_35KernelTmaWarpSpecializedCooperativeEEENS5_IJNSA_ILi128EEENSA_ILi64EEESG_EEENS_6half_tENS5_IJlSB_lEEESI_SJ_NS4_8TiledMMAINS4_8MMA_AtomIJNS4_4SM904GMMA25MMA_64x64x16_F32F16F16_SSILNSN_5MajorE0ELSP_0ELNSN_7ScaleInE1ELSQ_1EEEEEENS4_6LayoutINS5_IJNSA_ILi2EEESB_SB_EEENS5_IJSB_NSA_ILi0EEESW_EEEEENS5_IJNS4_10UnderscoreESZ_SZ_EEEEENS4_13SM90_TMA_LOADENS4_14ComposedLayoutINS4_7SwizzleILi3ELi4ELi3EEENS4_18smem_ptr_flag_bitsILi16EEENST_INS5_IJNSA_ILi8EEESG_EEENS5_IJSG_SB_EEEEEEEvNS4_8identityES12_S1C_vS1D_EENS_8epilogue10collective18CollectiveEpilogueINS1F_22Sm90TmaWarpSpecializedILi3ELi2ELi16ELb1ELb0EEEJSH_NS5_IJSF_NSA_ILi32EEEEEESI_SJ_SI_SJ_NS1F_6fusion15FusionCallbacksIS1J_NS1M_17LinCombPerRowBiasISI_fSI_SI_fLi8ELNS_15FloatRoundStyleE2EEESH_S1L_JEEES12_NS13_INS14_ILi2ELi4ELi3EEES17_NST_INS5_IJS18_S1K_EEENS5_IJS1K_SB_EEEEEEENS4_17SM75_U32x4_LDSM_NENS4_14SM90_TMA_STOREES1W_NS4_17SM90_U32x4_STSM_NENS4_9Copy_AtomIJS1Z_SI_EEEvEEEvvEEEEvNT_6ParamsE)
        .other          _ZN7cutlass13device_kernelINS_4gemm6kernel13GemmUniversalIN4cute5tupleIJiiiiEEENS1_10collective13CollectiveMmaINS1_34MainloopSm90TmaGmmaWarpSpecializedILi8ENS5_IJNS4_1CILi1EEESB_SB_EEENS1_35KernelTmaWarpSpecializedCooperativeEEENS5_IJNSA_ILi128EEENSA_ILi64EEESG_EEENS_6half_tENS5_IJlSB_lEEESI_SJ_NS4_8TiledMMAINS4_8MMA_AtomIJNS4_4SM904GMMA25MMA_64x64x16_F32F16F16_SSILNSN_5MajorE0ELSP_0ELNSN_7ScaleInE1ELSQ_1EEEEEENS4_6LayoutINS5_IJNSA_ILi2EEESB_SB_EEENS5_IJSB_NSA_ILi0EEESW_EEEEENS5_IJNS4_10UnderscoreESZ_SZ_EEEEENS4_13SM90_TMA_LOADENS4_14ComposedLayoutINS4_7SwizzleILi3ELi4ELi3EEENS4_18smem_ptr_flag_bitsILi16EEENST_INS5_IJNSA_ILi8EEESG_EEENS5_IJSG_SB_EEEEEEEvNS4_8identityES12_S1C_vS1D_EENS_8epilogue10collective18CollectiveEpilogueINS1F_22Sm90TmaWarpSpecializedILi3ELi2ELi16ELb1ELb0EEEJSH_NS5_IJSF_NSA_ILi32EEEEEESI_SJ_SI_SJ_NS1F_6fusion15FusionCallbacksIS1J_NS1M_17LinCombPerRowBiasISI_fSI_SI_fLi8ELNS_15FloatRoundStyleE2EEESH_S1L_JEEES12_NS13_INS14_ILi2ELi4ELi3EEES17_NST_INS5_IJS18_S1K_EEENS5_IJS1K_SB_EEEEEEENS4_17SM75_U32x4_LDSM_NENS4_14SM90_TMA_STOREES1W_NS4_17SM90_U32x4_STSM_NENS4_9Copy_AtomIJS1Z_SI_EEEvEEEvvEEEEvNT_6ParamsE,@"STO_CUDA_ENTRY STV_DEFAULT"
_ZN7cutlass13device_kernelINS_4gemm6kernel13GemmUniversalIN4cute5tupleIJiiiiEEENS1_10collective13CollectiveMmaINS1_34MainloopSm90TmaGmmaWarpSpecializedILi8ENS5_IJNS4_1CILi1EEESB_SB_EEENS1_35KernelTmaWarpSpecializedCooperativeEEENS5_IJNSA_ILi128EEENSA_ILi64EEESG_EEENS_6half_tENS5_IJlSB_lEEESI_SJ_NS4_8TiledMMAINS4_8MMA_AtomIJNS4_4SM904GMMA25MMA_64x64x16_F32F16F16_SSILNSN_5MajorE0ELSP_0ELNSN_7ScaleInE1ELSQ_1EEEEEENS4_6LayoutINS5_IJNSA_ILi2EEESB_SB_EEENS5_IJSB_NSA_ILi0EEESW_EEEEENS5_IJNS4_10UnderscoreESZ_SZ_EEEEENS4_13SM90_TMA_LOADENS4_14ComposedLayoutINS4_7SwizzleILi3ELi4ELi3EEENS4_18smem_ptr_flag_bitsILi16EEENST_INS5_IJNSA_ILi8EEESG_EEENS5_IJSG_SB_EEEEEEEvNS4_8identityES12_S1C_vS1D_EENS_8epilogue10collective18CollectiveEpilogueINS1F_22Sm90TmaWarpSpecializedILi3ELi2ELi16ELb1ELb0EEEJSH_NS5_IJSF_NSA_ILi32EEEEEESI_SJ_SI_SJ_NS1F_6fusion15FusionCallbacksIS1J_NS1M_17LinCombPerRowBiasISI_fSI_SI_fLi8ELNS_15FloatRoundStyleE2EEESH_S1L_JEEES12_NS13_INS14_ILi2ELi4ELi3EEES17_NST_INS5_IJS18_S1K_EEENS5_IJS1K_SB_EEEEEEENS4_17SM75_U32x4_LDSM_NENS4_14SM90_TMA_STOREES1W_NS4_17SM90_U32x4_STSM_NENS4_9Copy_AtomIJS1Z_SI_EEEvEEEvvEEEEvNT_6ParamsE:
[----:B------:R-:W1:Y:S01]  /*0000*/  LDC R1, c[0x0][0x28] ;  /* 0x00000a00ff017b82 */ /* 0x000e620000000800 */
[----:B------:R-:W2:Y:S07]  /*0010*/  S2R R18, SR_TID.X ;  /* 0x0000000000127919 */ /* 0x000eae0000002100 */
[----:B------:R-:W3:Y:S01]  /*0020*/  LDC.64 R4, c[0x0][0x588] ;  /* 0x00016200ff047b82 */ /* 0x000ee20000000a00 */
[----:B------:R-:W-:Y:S01]  /*0030*/  ELECT P0, URZ, PT ;  /* 0x00000000003f782f */ /* 0x000fe20003800000 */
[----:B------:R-:W-:Y:S01]  /*0040*/  BSSY B0, `(.L_x_0) ;  /* 0x0000016000007945 */ /* 0x000fe20003800000 */
[----:B--2---:R-:W-:-:S02]  /*0050*/  SHF.R.U32.HI R11, RZ, 0x5, R18 ;  /* 0x00000005ff0b7819 */ /* 0x004fc40000011612 */
[----:B------:R-:W-:-:S03]  /*0060*/  SHF.R.U32.HI R2, RZ, 0x7, R18 ;  /* 0x00000007ff027819 */ /* 0x000fc60000011612 */
[----:B------:R-:W2:Y:S04]  /*0070*/  SHFL.IDX PT, R0, R11, RZ, 0x1f ;  /* 0x00001fff0b007589 */ /* 0x000ea800000e0000 */
[----:B------:R4:W1:Y:S01]  /*0080*/  SHFL.IDX PT, R9, R2, RZ, 0x1f ;  /* 0x00001fff02097589 */ /* 0x00086200000e0000 */
[----:B--2---:R-:W-:Y:S02]  /*0090*/  ISETP.NE.OR P0, PT, R0, RZ, !P0 ;  /* 0x000000ff0000720c */ /* 0x004fe40004705670 */
[----:B------:R-:W-:-:S11]  /*00a0*/  SHF.R.S32.HI R3, RZ, 0x1f, R0 ;  /* 0x0000001fff037819 */ /* 0x000fd60000011400 */
[----:B-1-34-:R-:W-:Y:S05]  /*00b0*/  @P0 BRA `(.L_x_1) ;  /* 0x0000000000380947 */ /* 0x01afea0003800000 */
[----:B------:R-:W-:Y:S02]  /*00c0*/  ULDC.64 UR4, c[0x0][0x198] ;  /* 0x0000660000047ab9 */ /* 0x000fe40000000a00 */
[----:B------:R-:W-:Y:S02]  /*00d0*/  UIADD3 UR6, UP0, UR4, 0xf0, URZ ;  /* 0x000000f004067890 */ /* 0x000fe4000ff1e03f */
[----:B------:R-:W-:Y:S02]  /*00e0*/  UIADD3 UR8, UP1, UR4, 0x1f0, URZ ;  /* 0x000001f004087890 */ /* 0x000fe4000ff3e03f */
[----:B------:R-:W-:Y:S02]  /*00f0*/  UIADD3 UR10, UP2, UR4, 0x3f0, URZ ;  /* 0x000003f0040a7890 */ /* 0x000fe4000ff5e03f */
[----:B------:R-:W-:Y:S02]  /*0100*/  UIADD3 UR4, UP3, UR4, 0x4f0, URZ ;  /* 0x000004f004047890 */ /* 0x000fe4000ff7e03f */
[----:B------:R-:W-:-:S02]  /*0110*/  UIADD3.X UR7, URZ, UR5, URZ, UP0, !UPT ;  /* 0x000000053f077290 */ /* 0x000fc400087fe43f */
[----:B------:R-:W-:Y:S02]  /*0120*/  UIADD3.X UR9, URZ, UR5, URZ, UP1, !UPT ;  /* 0x000000053f097290 */ /* 0x000fe40008ffe43f */
[----:B------:R-:W-:Y:S02]  /*0130*/  UIADD3.X UR11, URZ, UR5, URZ, UP2, !UPT ;  /* 0x000000053f0b7290 */ /* 0x000fe400097fe43f */
[----:B------:R-:W-:-:S03]  /*0140*/  UIADD3.X UR5, URZ, UR5, URZ, UP3, !UPT ;  /* 0x000000053f057290 */ /* 0x000fc60009ffe43f */
[----:B------:R1:W-:Y:S02]  /*0150*/  UTMACCTL.PF [UR6] ;  /* 0x00000000060079b9 */ /* 0x0003e40008040000 */
[----:B------:R1:W-:Y:S02]  /*0160*/  UTMACCTL.PF [UR8] ;  /* 0x00000000080079b9 */ /* 0x0003e40008040000 */
[----:B------:R1:W-:Y:S02]  /*0170*/  UTMACCTL.PF [UR10] ;  /* 0x000000000a0079b9 */ /* 0x0003e40008040000 */
[----:B------:R1:W-:Y:S02]  /*0180*/  UTMACCTL.PF [UR4] ;  /* 0x00000000040079b9 */ /* 0x0003e40008040000 */
[----:B-1----:R-:W-:Y:S01]  /*0190*/  NOP ;  /* 0x0000000000007918 */ /* 0x002fe20000000000 */
.L_x_1:
[----:B------:R-:W-:Y:S05]  /*01a0*/  BSYNC B0 ;  /* 0x0000000000007941 */ /* 0x000fea0003800000 */
.L_x_0:
[----:B------:R-:W-:Y:S01]  /*01b0*/  ULDC.64 UR4, c[0x0][0x590] ;  /* 0x0001640000047ab9 */ /* 0x000fe20000000a00 */
[----:B------:R-:W-:Y:S01]  /*01c0*/  LEA.HI R3, R3, R0, RZ, 0x2 ;  /* 0x0000000003037211 */ /* 0x000fe200078f10ff */
[----:B------:R-:W-:Y:S01]  /*01d0*/  ULDC.64 UR54, c[0x0][0x208] ;  /* 0x0000820000367ab9 */ /* 0x000fe20000000a00 */
[----:B------:R-:W-:Y:S01]  /*01e0*/  ISETP.NE.U32.AND P1, PT, RZ, UR4, PT ;  /* 0x00000004ff007c0c */ /* 0x000fe2000bf25070 */
[----:B------:R-:W-:Y:S01]  /*01f0*/  IMAD.MOV.U32 R6, RZ, RZ, R4 ;  /* 0x000000ffff067224 */ /* 0x000fe200078e0004 */
[----:B------:R-:W-:Y:S01]  /*0200*/  LOP3.LUT R3, R3, 0xfffffffc, RZ, 0xc0, !PT ;  /* 0xfffffffc03037812 */ /* 0x000fe200078ec0ff */
[----:B------:R-:W-:Y:S01]  /*0210*/  IMAD.MOV.U32 R7, RZ, RZ, R5 ;  /* 0x000000ffff077224 */ /* 0x000fe200078e0005 */
[----:B------:R-:W-:Y:S02]  /*0220*/  ISETP.NE.AND.EX P2, PT, RZ, UR5, PT, P1 ;  /* 0x00000005ff007c0c */ /* 0x000fe4000bf45310 */
[----:B------:R-:W-:Y:S01]  /*0230*/  PRMT R2, RZ, 0x7610, R2 ;  /* 0x00007610ff027816 */ /* 0x000fe20000000002 */
[----:B------:R-:W-:-:S10]  /*0240*/  IMAD.IADD R0, R0, 0x1, -R3 ;  /* 0x0000000100007824 */ /* 0x000fd400078e0a03 */
[----:B------:R-:W-:Y:S05]  /*0250*/  @P2 BRA `(.L_x_2) ;  /* 0x0000000000302947 */ /* 0x000fea0003800000 */
[----:B------:R-:W-:Y:S02]  /*0260*/  ULDC.64 UR6, c[0x0][0x588] ;  /* 0x0001620000067ab9 */ /* 0x000fe40000000a00 */
[----:B------:R-:W-:-:S04]  /*0270*/  ISETP.NE.U32.AND P0, PT, RZ, UR6, PT ;  /* 0x00000006ff007c0c */ /* 0x000fc8000bf05070 */
[----:B------:R-:W-:-:S13]  /*0280*/  ISETP.NE.AND.EX P0, PT, RZ, UR7, PT, P0 ;  /* 0x00000007ff007c0c */ /* 0x000fda000bf05300 */
[----:B------:R-:W-:Y:S05]  /*0290*/  @!P0 BRA `(.L_x_3) ;  /* 0x0000000000108947 */ /* 0x000fea0003800000 */
[----:B------:R-:W2:Y:S02]  /*02a0*/  LDG.E R2, desc[UR54][R6.64] ;  /* 0x0000003606027981 */ /* 0x000ea4000c1e1900 */
[----:B--2---:R-:W-:Y:S01]  /*02b0*/  FSETP.NEU.AND P3, PT, R2, RZ, PT ;  /* 0x000000ff0200720b */ /* 0x004fe20003f6d000 */
[----:B------:R-:W-:Y:S01]  /*02c0*/  IMAD.MOV.U32 R2, RZ, RZ, 0x1 ;  /* 0x00000001ff027424 */ /* 0x000fe200078e00ff */
[----:B------:R-:W-:Y:S11]  /*02d0*/  BRA `(.L_x_2) ;  /* 0x0000000000107947 */ /* 0x000ff60003800000 */
.L_x_3:
[----:B------:R-:W-:Y:S01]  /*02e0*/  ULDC UR6, c[0x0][0x580] ;  /* 0x0001600000067ab9 */ /* 0x000fe20000000800 */
[----:B------:R-:W-:Y:S01]  /*02f0*/  IMAD.MOV.U32 R2, RZ, RZ, 0x1 ;  /* 0x00000001ff027424 */ /* 0x000fe200078e00ff */
[----:B------:R-:W-:Y:S02]  /*0300*/  FSETP.NEU.AND P3, PT, RZ, UR6, PT ;  /* 0x00000006ff007c0b */ /* 0x000fe4000bf6d000 */
[----:B------:R-:W-:-:S11]  /*0310*/  CS2R R6, SRZ ;  /* 0x0000000000067805 */ /* 0x000fd6000001ff00 */
.L_x_2:
[----:B------:R-:W-:Y:S01]  /*0320*/  ISETP.NE.U32.AND P0, PT, R6, RZ, PT ;  /* 0x000000ff0600720c */ /* 0x000fe20003f05070 */
[----:B------:R-:W-:Y:S01]  /*0330*/  IMAD.MOV.U32 R3, RZ, RZ, 0x1 ;  /* 0x00000001ff037424 */ /* 0x000fe200078e00ff */
[----:B------:R-:W-:Y:S02]  /*0340*/  ISETP.NE.AND.EX P1, PT, RZ, UR5, PT, P1 ;  /* 0x00000005ff007c0c */ /* 0x000fe4000bf25310 */
[----:B------:R-:W-:-:S13]  /*0350*/  ISETP.NE.AND.EX P0, PT, R7, RZ, PT, P0 ;  /* 0x000000ff0700720c */ /* 0x000fda0003f05300 */
[----:B------:R-:W-:Y:S05]  /*0360*/  @P0 BRA P1, `(.L_x_4) ;  /* 0x0000000000300947 */ /* 0x000fea0000800000 */
[----:B------:R-:W-:Y:S02]  /*0370*/  ISETP.NE.U32.AND P1, PT, RZ, UR4, PT ;  /* 0x00000004ff007c0c */ /* 0x000fe4000bf25070 */
[----:B------:R-:W-:Y:S02]  /*0380*/  ISETP.NE.U32.AND P0, PT, R6, RZ, PT ;  /* 0x000000ff0600720c */ /* 0x000fe40003f05070 */
[----:B------:R-:W-:Y:S02]  /*0390*/  ISETP.NE.AND.EX P1, PT, RZ, UR5, PT, P1 ;  /* 0x00000005ff007c0c */ /* 0x000fe4000bf25310 */
[----:B------:R-:W-:Y:S02]  /*03a0*/  PRMT R2, R2, 0x9910, RZ ;  /* 0x0000991002027816 */ /* 0x000fe400000000ff */
[----:B------:R-:W-:Y:S02]  /*03b0*/  ISETP.NE.AND.EX P0, PT, R7, RZ, PT, P0 ;  /* 0x000000ff0700720c */ /* 0x000fe40003f05300 */
[----:B------:R-:W-:-:S02]  /*03c0*/  ISETP.NE.AND P4, PT, R2, RZ, PT ;  /* 0x000000ff0200720c */ /* 0x000fc40003f85270 */
[----:B------:R-:W-:Y:S02]  /*03d0*/  SEL R3, RZ, 0xffffffff, P3 ;  /* 0xffffffffff037807 */ /* 0x000fe40001800000 */
[----:B------:R-:W-:-:S04]  /*03e0*/  SEL R2, RZ, 0xffffffff, P0 ;  /* 0xffffffffff027807 */ /* 0x000fc80000000000 */
[----:B------:R-:W-:-:S04]  /*03f0*/  @P1 SEL R3, R2, R3, !P4 ;  /* 0x0000000302031207 */ /* 0x000fc80006000000 */
[----:B------:R-:W-:-:S04]  /*0400*/  LOP3.LUT R3, R3, 0x1, RZ, 0xc0, !PT ;  /* 0x0000000103037812 */ /* 0x000fc800078ec0ff */
[----:B------:R-:W-:-:S04]  /*0410*/  ISETP.NE.U32.AND P0, PT, R3, 0x1, PT ;  /* 0x000000010300780c */ /* 0x000fc80003f05070 */
[----:B------:R-:W-:-:S09]  /*0420*/  SEL R3, RZ, 0x1, !P0 ;  /* 0x00000001ff037807 */ /* 0x000fd20004000000 */
.L_x_4:
[----:B------:R-:W1:Y:S02]  /*0430*/  SHFL.IDX PT, R2, R11, RZ, 0x1f ;  /* 0x00001fff0b027589 */ /* 0x000e6400000e0000 */
[----:B-1----:R-:W-:-:S13]  /*0440*/  ISETP.NE.AND P0, PT, R2, RZ, PT ;  /* 0x000000ff0200720c */ /* 0x002fda0003f05270 */
[----:B------:R-:W-:Y:S05]  /*0450*/  @P0 BRA `(.L_x_5) ;  /* 0x0000000000840947 */ /* 0x000fea0003800000 */
[----:B------:R-:W-:Y:S01]  /*0460*/  ELECT P0, URZ, PT ;  /* 0x00000000003f782f */ /* 0x000fe20003800000 */
[----:B------:R-:W-:-:S12]  /*0470*/  BSSY B0, `(.L_x_5) ;  /* 0x000001f000007945 */ /* 0x000fd80003800000 */
[----:B------:R-:W-:Y:S05]  /*0480*/  @!P0 BRA `(.L_x_6) ;  /* 0x0000000000748947 */ /* 0x000fea0003800000 */
[----:B------:R-:W1:Y:S01]  /*0490*/  S2UR UR8, SR_CgaCtaId ;  /* 0x00000000000879c3 */ /* 0x000e620000008800 */
[----:B------:R-:W-:Y:S01]  /*04a0*/  UMOV UR4, 0x400 ;  /* 0x0000040000047882 */ /* 0x000fe20000000000 */
[----:B------:R-:W-:Y:S01]  /*04b0*/  UMOV UR5, 0x1 ;  /* 0x0000000100057882 */ /* 0x000fe20000000000 */
[----:B------:R-:W-:Y:S02]  /*04c0*/  UMOV UR6, 0x100 ;  /* 0x0000010000067882 */ /* 0x000fe40000000000 */
[----:B------:R-:W-:-:S04]  /*04d0*/  UIADD3 UR6, -UR6, 0x100000, URZ ;  /* 0x0010000006067890 */ /* 0x000fc8000fffe13f */
[----:B------:R-:W-:Y:S02]  /*04e0*/  USHF.L.U32 UR7, UR6, 0xb, URZ ;  /* 0x0000000b06077899 */ /* 0x000fe4000800063f */
[----:B------:R-:W-:Y:S02]  /*04f0*/  USHF.L.U32 UR6, UR6, 0x1, URZ ;  /* 0x0000000106067899 */ /* 0x000fe4000800063f */
[----:B-1----:R-:W-:Y:S02]  /*0500*/  ULEA UR8, UR8, UR4, 0x18 ;  /* 0x0000000408087291 */ /* 0x002fe4000f8ec03f */
[----:B------:R-:W-:-:S04]  /*0510*/  UIADD3 UR4, -UR5, 0x100000, URZ ;  /* 0x0010000005047890 */ /* 0x000fc8000fffe13f */
[----:B------:R-:W-:Y:S02]  /*0520*/  USHF.L.U32 UR5, UR4, 0xb, URZ ;  /* 0x0000000b04057899 */ /* 0x000fe4000800063f */
[----:B------:R-:W-:Y:S01]  /*0530*/  USHF.L.U32 UR4, UR4, 0x1, URZ ;  /* 0x0000000104047899 */ /* 0x000fe2000800063f */
[----:B------:R-:W1:Y:S11]  /*0540*/  FENCE.VIEW.ASYNC.S ;  /* 0x00000000000073c6 */ /* 0x000e760000000000 */
[----:B-1----:R1:W2:Y:S01]  /*0550*/  SYNCS.EXCH.64 URZ, [UR8], UR4 ;  /* 0x00000004083f75b2 */ /* 0x0022a20008000100 */
[----:B------:R1:W3:Y:S01]  /*0560*/  SYNCS.EXCH.64 URZ, [UR8+0x40], UR6 ;  /* 0x00004006083f75b2 */ /* 0x0002e20008000100 */
[----:B------:R1:W4:Y:S01]  /*0570*/  SYNCS.EXCH.64 URZ, [UR8+0x8], UR4 ;  /* 0x00000804083f75b2 */ /* 0x0003220008000100 */
[----:B------:R1:W1:Y:S01]  /*0580*/  SYNCS.EXCH.64 URZ, [UR8+0x48], UR6 ;  /* 0x00004806083f75b2 */ /* 0x0002620008000100 */
        /* <DEDUP_REMOVED lines=12> */
[----:B------:R-:W-:Y:S01]  /*0650*/  NOP ;  /* 0x0000000000007918 */ /* 0x000fe20000000000 */
.L_x_6:
[----:B-1----:R-:W-:Y:S05]  /*0660*/  BSYNC B0 ;  /* 0x0000000000007941 */ /* 0x002fea0003800000 */
.L_x_5:
[----:B------:R-:W1:Y:S01]  /*0670*/  SHFL.IDX PT, R6, R11, RZ, 0x1f ;  /* 0x00001fff0b067589 */ /* 0x000e6200000e0000 */
[----:B------:R-:W2:Y:S01]  /*0680*/  LDC R2, c[0x0][0x904] ;  /* 0x00024100ff027b82 */ /* 0x000ea20000000800 */
[----:B------:R-:W-:Y:S01]  /*0690*/  NOP ;  /* 0x0000000000007918 */ /* 0x000fe20000000000 */
[----:B-1----:R-:W-:-:S13]  /*06a0*/  ISETP.NE.AND P0, PT, R6, RZ, PT ;  /* 0x000000ff0600720c */ /* 0x002fda0003f05270 */
[----:B------:R-:W-:Y:S05]  /*06b0*/  @P0 BRA `(.L_x_7) ;  /* 0x0000000000500947 */ /* 0x000fea0003800000 */
[----:B------:R-:W1:Y:S01]  /*06c0*/  S2UR UR5, SR_CgaCtaId ;  /* 0x00000000000579c3 */ /* 0x000e620000008800 */
[----:B------:R-:W-:Y:S01]  /*06d0*/  UMOV UR4, 0x400 ;  /* 0x0000040000047882 */ /* 0x000fe20000000000 */
[----:B------:R-:W-:Y:S01]  /*06e0*/  UMOV UR6, 0x20 ;  /* 0x0000002000067882 */ /* 0x000fe20000000000 */
[----:B------:R-:W-:Y:S01]  /*06f0*/  UMOV UR7, 0x100 ;  /* 0x0000010000077882 */ /* 0x000fe20000000000 */
[----:B------:R-:W-:Y:S01]  /*0700*/  ELECT P0, URZ, PT ;  /* 0x00000000003f782f */ /* 0x000fe20003800000 */
[----:B-1----:R-:W-:Y:S02]  /*0710*/  ULEA UR8, UR5, UR4, 0x18 ;  /* 0x0000000405087291 */ /* 0x002fe4000f8ec03f */
[----:B------:R-:W-:-:S04]  /*0720*/  UIADD3 UR4, -UR6, 0x100000, URZ ;  /* 0x0010000006047890 */ /* 0x000fc8000fffe13f */
[----:B------:R-:W-:Y:S02]  /*0730*/  USHF.L.U32 UR5, UR4, 0xb, URZ ;  /* 0x0000000b04057899 */ /* 0x000fe4000800063f */
[----:B------:R-:W-:Y:S02]  /*0740*/  USHF.L.U32 UR4, UR4, 0x1, URZ ;  /* 0x0000000104047899 */ /* 0x000fe4000800063f */
[----:B------:R-:W-:-:S04]  /*0750*/  UIADD3 UR6, -UR7, 0x100000, URZ ;  /* 0x0010000007067890 */ /* 0x000fc8000fffe13f */
[----:B------:R-:W-:Y:S02]  /*0760*/  USHF.L.U32 UR7, UR6, 0xb, URZ ;  /* 0x0000000b06077899 */ /* 0x000fe4000800063f */
[----:B------:R-:W-:Y:S01]  /*0770*/  USHF.L.U32 UR6, UR6, 0x1, URZ ;  /* 0x0000000106067899 */ /* 0x000fe2000800063f */
[----:B------:R-:W1:Y:S03]  /*0780*/  FENCE.VIEW.ASYNC.S ;  /* 0x00000000000073c6 */ /* 0x000e660000000000 */
[----:B-1----:R1:W1:Y:S08]  /*0790*/  SYNCS.EXCH.64 URZ, [UR8+0x80], UR4 ;  /* 0x00008004083f75b2 */ /* 0x0022700008000100 */
[----:B------:R1:W1:Y:S01]  /*07a0*/  SYNCS.EXCH.64 URZ, [UR8+0x98], UR6 ;  /* 0x00009806083f75b2 */ /* 0x0002620008000100 */
[----:B------:R1:W1:Y:S01]  /*07b0*/  SYNCS.EXCH.64 URZ, [UR8+0x88], UR4 ;  /* 0x00008804083f75b2 */ /* 0x0002620008000100 */
[----:B------:R1:W1:Y:S01]  /*07c0*/  SYNCS.EXCH.64 URZ, [UR8+0xa0], UR6 ;  /* 0x0000a006083f75b2 */ /* 0x0002620008000100 */
[----:B------:R1:W1:Y:S01]  /*07d0*/  SYNCS.EXCH.64 URZ, [UR8+0x90], UR4 ;  /* 0x00009004083f75b2 */ /* 0x0002620008000100 */
[----:B------:R1:W1:Y:S01]  /*07e0*/  SYNCS.EXCH.64 URZ, [UR8+0xa8], UR6 ;  /* 0x0000a806083f75b2 */ /* 0x0002620008000100 */
[----:B------:R-:W-:Y:S01]  /*07f0*/  NOP ;  /* 0x0000000000007918 */ /* 0x000fe20000000000 */
.L_x_7:
[----:B------:R-:W5:Y:S01]  /*0800*/  SHFL.IDX PT, R11, R11, RZ, 0x1f ;  /* 0x00001fff0b0b7589 */ /* 0x000f6200000e0000 */
[----:B--2---:R-:W-:Y:S02]  /*0810*/  ISETP.NE.AND P6, PT, R2, 0x1, PT ;  /* 0x000000010200780c */ /* 0x004fe40003fc5270 */
[----:B------:R-:W-:Y:S01]  /*0820*/  ELECT P0, URZ, PT ;  /* 0x00000000003f782f */ /* 0x000fe20003800000 */
[----:B------:R-:W2:Y:S01]  /*0830*/  S2UR UR46, SR_CgaCtaId ;  /* 0x00000000002e79c3 */ /* 0x000ea20000008800 */
[----:B------:R-:W3:Y:S01]  /*0840*/  S2R R6, SR_CTAID.Y ;  /* 0x0000000000067919 */ /* 0x000ee20000002600 */
[----:B------:R-:W-:Y:S01]  /*0850*/  P2R R7, PR, RZ, 0x40 ;  /* 0x00000040ff077803 */ /* 0x000fe20000000000 */
[----:B-1----:R-:W-:Y:S01]  /*0860*/  UMOV UR4, 0x20 ;  /* 0x0000002000047882 */ /* 0x002fe20000000000 */
[C---:B------:R-:W-:Y:S01]  /*0870*/  ISETP.NE.AND P3, PT, R0.reuse, RZ, PT ;  /* 0x000000ff0000720c */ /* 0x040fe20003f65270 */
[----:B------:R-:W1:Y:S01]  /*0880*/  S2R R8, SR_CTAID.X ;  /* 0x0000000000087919 */ /* 0x000e620000002500 */
[----:B------:R-:W-:Y:S01]  /*0890*/  ISETP.NE.AND P4, PT, R9, RZ, PT ;  /* 0x000000ff0900720c */ /* 0x000fe20003f85270 */
[----:B------:R-:W-:Y:S01]  /*08a0*/  NOP ;  /* 0x0000000000007918 */ /* 0x000fe20000000000 */
[----:B------:R-:W-:Y:S01]  /*08b0*/  UMOV UR44, 0x1 ;  /* 0x00000001002c7882 */ /* 0x000fe20000000000 */
[----:B------:R-:W-:Y:S01]  /*08c0*/  BSSY B6, `(.L_x_8) ;  /* 0x000066e000067945 */ /* 0x000fe20003800000 */
[----:B------:R-:W1:Y:S08]  /*08d0*/  @P6 LDC R17, c[0x0][0x10] ;  /* 0x00000400ff116b82 */ /* 0x000e700000000800 */
[----:B------:R-:W4:Y:S01]  /*08e0*/  @!P6 LDC R7, c[0x0][0xc] ;  /* 0x00000300ff07eb82 */ /* 0x000f220000000800 */
[----:B-----5:R-:W-:Y:S01]  /*08f0*/  ISETP.NE.OR P1, PT, R11, RZ, !P0 ;  /* 0x000000ff0b00720c */ /* 0x020fe20004725670 */
[----:B------:R-:W-:Y:S01]  /*0900*/  @P6 IMAD.MOV.U32 R11, RZ, RZ, RZ ;  /* 0x000000ffff0b6224 */ /* 0x000fe200078e00ff */
[----:B------:R-:W-:-:S04]  /*0910*/  ISETP.EQ.OR P0, PT, R0, 0x3, !P3 ;  /* 0x000000030000780c */ /* 0x000fc80005f02670 */
[----:B------:R-:W-:-:S04]  /*0920*/  ISETP.EQ.AND P0, PT, R9, RZ, P0 ;  /* 0x000000ff0900720c */ /* 0x000fc80000702270 */
[----:B------:R-:W-:Y:S01]  /*0930*/  SEL R22, RZ, 0x1, !P0 ;  /* 0x00000001ff167807 */ /* 0x000fe20004000000 */
[----:B---3--:R-:W-:Y:S02]  /*0940*/  @P6 IMAD.MOV.U32 R10, RZ, RZ, R6 ;  /* 0x000000ffff0a6224 */ /* 0x008fe400078e0006 */
[----:B------:R-:W-:Y:S01]  /*0950*/  VOTEU.ALL UP0, P1 ;  /* 0x00000000003f7886 */ /* 0x000fe20000800000 */
[----:B------:R-:W-:Y:S01]  /*0960*/  VOTEU.ALL UP1, P1 ;  /* 0x00000000003f7886 */ /* 0x000fe20000820000 */
[----:B-1----:R-:W-:-:S03]  /*0970*/  @P6 IMAD.WIDE.U32 R16, R8, R17, R10 ;  /* 0x0000001108106225 */ /* 0x002fc600078e000a */
[----:B------:R-:W-:Y:S01]  /*0980*/  @!UP0 UMOV UR6, 0x400 ;  /* 0x0000040000068882 */ /* 0x000fe20000000000 */
[----:B------:R-:W-:-:S04]  /*0990*/  @!UP0 UIADD3 UR4, -UR4, 0x100000, URZ ;  /* 0x0010000004048890 */ /* 0x000fc8000fffe13f */
[----:B------:R-:W-:Y:S02]  /*09a0*/  @!UP0 USHF.L.U32 UR5, UR4, 0xb, URZ ;  /* 0x0000000b04058899 */ /* 0x000fe4000800063f */
[----:B------:R-:W-:Y:S01]  /*09b0*/  @!UP0 USHF.L.U32 UR4, UR4, 0x1, URZ ;  /* 0x0000000104048899 */ /* 0x000fe2000800063f */
[----:B------:R-:W-:Y:S01]  /*09c0*/  @P6 IMAD.MOV.U32 R11, RZ, RZ, RZ ;  /* 0x000000ffff0b6224 */ /* 0x000fe200078e00ff */
[----:B--2---:R-:W-:Y:S01]  /*09d0*/  @!UP0 ULEA UR8, UR46, UR6, 0x18 ;  /* 0x000000062e088291 */ /* 0x004fe2000f8ec03f */
[----:B------:R-:W-:Y:S01]  /*09e0*/  @!P6 IMAD.MOV.U32 R10, RZ, RZ, R6 ;  /* 0x000000ffff0ae224 */ /* 0x000fe200078e0006 */
[----:B------:R-:W-:Y:S01]  /*09f0*/  VOTEU.ALL UP0, P1 ;  /* 0x00000000003f7886 */ /* 0x000fe20000800000 */
[----:B------:R-:W-:Y:S01]  /*0a00*/  ULDC UR6, c[0x0][0xc] ;  /* 0x0000030000067ab9 */ /* 0x000fe20000000800 */
[----:B------:R-:W-:Y:S01]  /*0a10*/  ULDC UR7, c[0x0][0x10] ;  /* 0x0000040000077ab9 */ /* 0x000fe20000000800 */
[----:B------:R-:W-:Y:S01]  /*0a20*/  @P6 IMAD.IADD R17, R17, 0x1, R11 ;  /* 0x0000000111116824 */ /* 0x000fe200078e020b */
[----:B------:R-:W-:Y:S01]  /*0a30*/  ISETP.EQ.AND P1, PT, R0, 0x2, !P4 ;  /* 0x000000020000780c */ /* 0x000fe20006722270 */
[----:B------:R-:W-:-:S02]  /*0a40*/  VIADD R11, R9, 0xffffffff ;  /* 0xffffffff090b7836 */ /* 0x000fc40000000000 */
[----:B------:R-:W-:Y:S01]  /*0a50*/  IMAD.MOV.U32 R9, RZ, RZ, RZ ;  /* 0x000000ffff097224 */ /* 0x000fe200078e00ff */
[----:B------:R-:W-:Y:S01]  /*0a60*/  SEL R19, RZ, 0x1, !P1 ;  /* 0x00000001ff137807 */ /* 0x000fe20004800000 */
[----:B------:R-:W1:Y:S02]  /*0a70*/  FENCE.VIEW.ASYNC.S ;  /* 0x00000000000073c6 */ /* 0x000e640000000000 */
[----:B-1----:R-:W1:Y:S01]  /*0a80*/  @!UP0 SYNCS.EXCH.64 URZ, [UR8+0xb0], UR4 ;  /* 0x0000b004083f85b2 */ /* 0x002e620008000100 */
[----:B----4-:R-:W-:Y:S01]  /*0a90*/  @!P6 IMAD.WIDE.U32 R6, R7, R10, R8 ;  /* 0x0000000a0706e225 */ /* 0x010fe200078e0008 */
[----:B------:R-:W-:-:S03]  /*0aa0*/  ISETP.GE.U32.AND P5, PT, R11, 0x2, PT ;  /* 0x000000020b00780c */ /* 0x000fc60003fa6070 */
[----:B------:R-:W-:Y:S01]  /*0ab0*/  @!P6 IMAD.MOV.U32 R16, RZ, RZ, R6 ;  /* 0x000000ffff10e224 */ /* 0x000fe200078e0006 */
[----:B------:R-:W-:Y:S01]  /*0ac0*/  SEL R19, R19, 0x2, P5 ;  /* 0x0000000213137807 */ /* 0x000fe20002800000 */
[----:B------:R-:W-:Y:S01]  /*0ad0*/  @!P6 IMAD.MOV.U32 R17, RZ, RZ, R7 ;  /* 0x000000ffff11e224 */ /* 0x000fe200078e0007 */
[----:B------:R-:W-:Y:S01]  /*0ae0*/  SEL R22, R22, 0x2, P5 ;  /* 0x0000000216167807 */ /* 0x000fe20002800000 */
[----:B------:R2:W1:Y:S01]  /*0af0*/  @!UP1 SYNCS.EXCH.64 URZ, [UR8+0xb8], UR4 ;  /* 0x0000b804083f95b2 */ /* 0x0004620008000100 */
[----:B------:R-:W-:Y:S01]  /*0b00*/  NOP ;  /* 0x0000000000007918 */ /* 0x000fe20000000000 */
[----:B--2---:R-:W-:-:S03]  /*0b10*/  UIMAD.WIDE.U32 UR4, UR6, UR7, URZ ;  /* 0x00000007060472a5 */ /* 0x004fc6000f8e003f */
[----:B------:R-:W-:Y:S02]  /*0b20*/  ULDC UR6, c[0x0][0x14] ;  /* 0x0000050000067ab9 */ /* 0x000fe40000000800 */
[----:B------:R-:W-:Y:S02]  /*0b30*/  UIMAD.WIDE.U32 UR52, UR4, UR6, URZ ;  /* 0x00000006043472a5 */ /* 0x000fe4000f8e003f */
[----:B------:R-:W-:-:S04]  /*0b40*/  UIMAD UR45, UR5, UR6, URZ ;  /* 0x00000006052d72a4 */ /* 0x000fc8000f8e023f */
[----:B------:R-:W-:Y:S01]  /*0b50*/  UIADD3 UR45, UR53, UR45, URZ ;  /* 0x0000002d352d7290 */ /* 0x000fe2000fffe03f */
[----:B-1----:R-:W-:Y:S06]  /*0b60*/  BAR.SYNC.DEFER_BLOCKING 0x0 ;  /* 0x0000000000007b1d */ /* 0x002fec0000010000 */
[----:B------:R-:W-:Y:S05]  /*0b70*/  @!P4 BRA `(.L_x_9) ;  /* 0x0000003800b8c947 */ /* 0x000fea0003800000 */
[----:B------:R-:W-:-:S13]  /*0b80*/  ISETP.GT.U32.AND P0, PT, R11, 0x1, PT ;  /* 0x000000010b00780c */ /* 0x000fda0003f04070 */
[----:B------:R-:W-:Y:S05]  /*0b90*/  @P0 BRA `(.L_x_10) ;  /* 0x0000006400000947 */ /* 0x000fea0003800000 */
[----:B------:R-:W-:Y:S01]  /*0ba0*/  ULDC.64 UR4, c[0x0][0x8f8] ;  /* 0x00023e0000047ab9 */ /* 0x000fe20000000a00 */
[----:B------:R-:W-:Y:S01]  /*0bb0*/  UMOV UR43, 0xffffffff ;  /* 0xffffffff002b7882 */ /* 0x000fe20000000000 */
[----:B------:R-:W-:Y:S01]  /*0bc0*/  ISETP.GE.U32.AND P0, PT, R16, UR4, PT ;  /* 0x0000000410007c0c */ /* 0x000fe2000bf06070 */
[----:B------:R-:W-:Y:S01]  /*0bd0*/  IMAD.MOV.U32 R62, RZ, RZ, -0x1 ;  /* 0xffffffffff3e7424 */ /* 0x000fe200078e00ff */
[----:B------:R-:W-:Y:S01]  /*0be0*/  PRMT R56, RZ, 0x7610, R56 ;  /* 0x00007610ff387816 */ /* 0x000fe20000000038 */
[----:B------:R-:W-:Y:S01]  /*0bf0*/  IMAD.MOV.U32 R64, RZ, RZ, -0x1 ;  /* 0xffffffffff407424 */ /* 0x000fe200078e00ff */
[----:B------:R-:W-:Y:S02]  /*0c00*/  ISETP.GE.U32.AND.EX P0, PT, R17, UR5, PT, P0 ;  /* 0x0000000511007c0c */ /* 0x000fe4000bf06100 */
[----:B------:R-:W-:-:S11]  /*0c10*/  PRMT R0, RZ, 0x7610, R0 ;  /* 0x00007610ff007816 */ /* 0x000fd60000000000 */
[----:B------:R-:W-:Y:S05]  /*0c20*/  @P0 BRA `(.L_x_11) ;  /* 0x0000000400580947 */ /* 0x000fea0003800000 */
[----:B------:R-:W1:Y:S01]  /*0c30*/  LDC.64 R14, c[0x0][0x8d0] ;  /* 0x00023400ff0e7b82 */ /* 0x000e620000000a00 */
[----:B------:R-:W-:Y:S02]  /*0c40*/  IMAD.MOV.U32 R4, RZ, RZ, R16 ;  /* 0x000000ffff047224 */ /* 0x000fe400078e0010 */
[----:B------:R-:W-:-:S05]  /*0c50*/  IMAD.MOV.U32 R5, RZ, RZ, R17 ;  /* 0x000000ffff057224 */ /* 0x000fca00078e0011 */
[----:B------:R-:W2:Y:S08]  /*0c60*/  LDC R0, c[0x0][0x8d8] ;  /* 0x00023600ff007b82 */ /* 0x000eb00000000800 */
[----:B------:R-:W3:Y:S01]  /*0c70*/  LDC.64 R20, c[0x0][0x8c8] ;  /* 0x00023200ff147b82 */ /* 0x000ee20000000a00 */
[----:B-1----:R-:W-:-:S04]  /*0c80*/  ISETP.NE.U32.AND P0, PT, R14, RZ, PT ;  /* 0x000000ff0e00720c */ /* 0x002fc80003f05070 */
[----:B------:R-:W-:-:S13]  /*0c90*/  ISETP.NE.AND.EX P0, PT, R15, RZ, PT, P0 ;  /* 0x000000ff0f00720c */ /* 0x000fda0003f05300 */
[----:B--23--:R-:W-:Y:S05]  /*0ca0*/  @!P0 BRA `(.L_x_12) ;  /* 0x0000000000288947 */ /* 0x00cfea0003800000 */
[----:B------:R-:W1:Y:S02]  /*0cb0*/  LDC R3, c[0x0][0x8dc] ;  /* 0x00023700ff037b82 */ /* 0x000e640000000800 */
[----:B-1----:R-:W-:-:S05]  /*0cc0*/  IADD3 R3, P0, R16, R3, RZ ;  /* 0x0000000310037210 */ /* 0x002fca0007f1e0ff */
[----:B------:R-:W-:-:S04]  /*0cd0*/  IMAD.X R11, RZ, RZ, R17, P0 ;  /* 0x000000ffff0b7224 */ /* 0x000fc800000e0611 */
[----:B------:R-:W-:-:S04]  /*0ce0*/  IMAD.WIDE.U32 R4, R11, R14, RZ ;  /* 0x0000000e0b047225 */ /* 0x000fc800078e00ff */
[----:B------:R-:W-:-:S04]  /*0cf0*/  IMAD.WIDE.U32 R6, P0, R3, R15, R4 ;  /* 0x0000000f03067225 */ /* 0x000fc80007800004 */
[----:B------:R-:W-:-:S04]  /*0d00*/  IMAD.WIDE.U32 R4, R3, R14, RZ ;  /* 0x0000000e03047225 */ /* 0x000fc800078e00ff */
[----:B------:R-:W-:Y:S01]  /*0d10*/  IMAD.X R13, RZ, RZ, RZ, P0 ;  /* 0x000000ffff0d7224 */ /* 0x000fe200000e06ff */
[----:B------:R-:W-:Y:S01]  /*0d20*/  IADD3 RZ, P0, R5, R6, RZ ;  /* 0x0000000605ff7210 */ /* 0x000fe20007f1e0ff */
[----:B------:R-:W-:-:S04]  /*0d30*/  IMAD.MOV.U32 R12, RZ, RZ, R7 ;  /* 0x000000ffff0c7224 */ /* 0x000fc800078e0007 */
[----:B------:R-:W-:-:S08]  /*0d40*/  IMAD.WIDE.U32.X R4, R11, R15, R12, P0 ;  /* 0x0000000f0b047225 */ /* 0x000fd000000e040c */
.L_x_12:
[-CC-:B------:R-:W-:Y:S01]  /*0d50*/  SHF.R.U64 R27, R4, R0.reuse, R5.reuse ;  /* 0x00000000041b7219 */ /* 0x180fe20000001205 */
[----:B------:R-:W1:Y:S01]  /*0d60*/  LDC.64 R24, c[0x0][0x8e8] ;  /* 0x00023a00ff187b82 */ /* 0x000e620000000a00 */
[----:B------:R-:W-:Y:S01]  /*0d70*/  SHF.R.U32.HI R0, RZ, R0, R5 ;  /* 0x00000000ff007219 */ /* 0x000fe20000011605 */
[----:B------:R-:W-:Y:S01]  /*0d80*/  ULDC UR4, c[0x0][0x150] ;  /* 0x0000540000047ab9 */ /* 0x000fe20000000800 */
[----:B------:R-:W-:-:S05]  /*0d90*/  IADD3 R3, P0, RZ, -R27, RZ ;  /* 0x8000001bff037210 */ /* 0x000fca0007f1e0ff */
[----:B------:R-:W-:Y:S01]  /*0da0*/  IMAD.X R5, RZ, RZ, ~R0, P0 ;  /* 0x000000ffff057224 */ /* 0x000fe200000e0e00 */
[----:B------:R-:W2:Y:S03]  /*0db0*/  LDC R6, c[0x0][0x8c0] ;  /* 0x00023000ff067b82 */ /* 0x000ea60000000800 */
[-C--:B------:R-:W-:Y:S02]  /*0dc0*/  IMAD R0, R5, R20.reuse, RZ ;  /* 0x0000001405007224 */ /* 0x080fe400078e02ff */
[----:B------:R-:W-:-:S03]  /*0dd0*/  IMAD.WIDE.U32 R4, R3, R20, R16 ;  /* 0x0000001403047225 */ /* 0x000fc600078e0010 */
[----:B------:R-:W3:Y:S01]  /*0de0*/  LDC R14, c[0x0][0x8b0] ;  /* 0x00022c00ff0e7b82 */ /* 0x000ee20000000800 */
[----:B------:R-:W-:Y:S01]  /*0df0*/  IMAD R3, R3, R21, R0 ;  /* 0x0000001503037224 */ /* 0x000fe200078e0200 */
[----:B------:R-:W-:-:S03]  /*0e00*/  I2FP.F32.U32 R0, R8 ;  /* 0x0000000800007245 */ /* 0x000fc60000201000 */
[----:B------:R-:W-:Y:S02]  /*0e10*/  IMAD.IADD R5, R5, 0x1, R3 ;  /* 0x0000000105057824 */ /* 0x000fe400078e0203 */
[----:B------:R-:W-:Y:S01]  /*0e20*/  FMUL R0, R0, UR4 ;  /* 0x0000000400007c20 */ /* 0x000fe20008400000 */
[----:B------:R-:W4:Y:S01]  /*0e30*/  LDC R3, c[0x0][0x144] ;  /* 0x00005100ff037b82 */ /* 0x000f220000000800 */
[----:B-1----:R-:W-:Y:S01]  /*0e40*/  ISETP.NE.U32.AND P0, PT, R24, RZ, PT ;  /* 0x000000ff1800720c */ /* 0x002fe20003f05070 */
[----:B------:R-:W-:-:S03]  /*0e50*/  ULDC UR4, c[0x0][0x154] ;  /* 0x0000550000047ab9 */ /* 0x000fc60000000800 */
[----:B------:R-:W1:Y:S01]  /*0e60*/  F2I.U32.TRUNC.NTZ R0, R0 ;  /* 0x0000000000007305 */ /* 0x000e62000020f000 */
[----:B------:R-:W-:Y:S02]  /*0e70*/  ISETP.NE.AND.EX P0, PT, R25, RZ, PT, P0 ;  /* 0x000000ff1900720c */ /* 0x000fe40003f05300 */
[----:B------:R-:W4:Y:S01]  /*0e80*/  LDC R13, c[0x0][0x148] ;  /* 0x00005200ff0d7b82 */ /* 0x000f220000000800 */
[-CC-:B--2---:R-:W-:Y:S02]  /*0e90*/  SHF.R.U64 R12, R4, R6.reuse, R5.reuse ;  /* 0x00000006040c7219 */ /* 0x184fe40000001205 */
[----:B------:R-:W-:Y:S01]  /*0ea0*/  SHF.R.U32.HI R5, RZ, R6, R5 ;  /* 0x00000006ff057219 */ /* 0x000fe20000011605 */
[----:B------:R-:W-:Y:S01]  /*0eb0*/  IMAD.MOV.U32 R6, RZ, RZ, -0x1 ;  /* 0xffffffffff067424 */ /* 0x000fe200078e00ff */
[----:B------:R-:W-:-:S03]  /*0ec0*/  I2FP.F32.U32 R4, R10 ;  /* 0x0000000a00047245 */ /* 0x000fc60000201000 */
[----:B------:R-:W2:Y:S01]  /*0ed0*/  LDC R20, c[0x0][0x8a8] ;  /* 0x00022a00ff147b82 */ /* 0x000ea20000000800 */
[-CC-:B---3--:R-:W-:Y:S01]  /*0ee0*/  SHF.R.U64 R28, R12, R14.reuse, R5.reuse ;  /* 0x0000000e0c1c7219 */ /* 0x188fe20000001205 */
[----:B------:R-:W-:Y:S01]  /*0ef0*/  FMUL R4, R4, UR4 ;  /* 0x0000000404047c20 */ /* 0x000fe20008400000 */
[----:B------:R-:W-:Y:S01]  /*0f00*/  SHF.R.U32.HI R5, RZ, R14, R5 ;  /* 0x0000000eff057219 */ /* 0x000fe20000011605 */
[----:B-1----:R-:W-:Y:S01]  /*0f10*/  IMAD.MOV R0, RZ, RZ, -R0 ;  /* 0x000000ffff007224 */ /* 0x002fe200078e0a00 */
[----:B------:R-:W-:Y:S01]  /*0f20*/  ULDC UR4, c[0x0][0x900] ;  /* 0x0002400000047ab9 */ /* 0x000fe20000000800 */
[----:B------:R1:W3:Y:S01]  /*0f30*/  F2I.U32.TRUNC.NTZ R11, R4 ;  /* 0x00000004000b7305 */ /* 0x0002e2000020f000 */
[--C-:B------:R-:W-:Y:S01]  /*0f40*/  SHF.R.U64 R14, R28, UR4, R5.reuse ;  /* 0x000000041c0e7c19 */ /* 0x100fe20008001205 */
[----:B------:R-:W2:Y:S01]  /*0f50*/  LDC R21, c[0x0][0x8f0] ;  /* 0x00023c00ff157b82 */ /* 0x000ea20000000800 */
[----:B----4-:R-:W-:Y:S01]  /*0f60*/  IMAD R0, R3, R0, R8 ;  /* 0x0000000003007224 */ /* 0x010fe200078e0208 */
[----:B------:R-:W-:-:S02]  /*0f70*/  SHF.R.U32.HI R5, RZ, UR4, R5 ;  /* 0x00000004ff057c19 */ /* 0x000fc40008011605 */
[----:B------:R-:W-:Y:S01]  /*0f80*/  SHF.L.U32 R3, R6, UR4, RZ ;  /* 0x0000000406037c19 */ /* 0x000fe200080006ff */
[----:B-1----:R-:W-:-:S03]  /*0f90*/  IMAD.MOV.U32 R4, RZ, RZ, R14 ;  /* 0x000000ffff047224 */ /* 0x002fc600078e000e */
[----:B------:R-:W1:Y:S08]  /*0fa0*/  LDC R23, c[0x0][0x8e0] ;  /* 0x00023800ff177b82 */ /* 0x000e700000000800 */
[----:B------:R-:W4:Y:S01]  /*0fb0*/  LDC R26, c[0x0][0x8b8] ;  /* 0x00022e00ff1a7b82 */ /* 0x000f220000000800 */
[----:B---3--:R-:W-:Y:S05]  /*0fc0*/  @!P0 BRA `(.L_x_13) ;  /* 0x0000000000288947 */ /* 0x008fea0003800000 */
[----:B------:R-:W3:Y:S02]  /*0fd0*/  LDC R9, c[0x0][0x8f4] ;  /* 0x00023d00ff097b82 */ /* 0x000ee40000000800 */
[----:B---3--:R-:W-:-:S05]  /*0fe0*/  IADD3 R9, P0, R14, R9, RZ ;  /* 0x000000090e097210 */ /* 0x008fca0007f1e0ff */
        /* <DEDUP_REMOVED lines=8> */
.L_x_13:
[----:B------:R-:W-:Y:S01]  /*1070*/  LOP3.LUT R3, RZ, R3, RZ, 0x33, !PT ;  /* 0x00000003ff037212 */ /* 0x000fe200078e33ff */
[----:B------:R-:W-:Y:S01]  /*1080*/  USHF.L.U32 UR4, UR44, UR4, URZ ;  /* 0x000000042c047299 */ /* 0x000fe2000800063f */
[----:B--2---:R-:W-:Y:S01]  /*1090*/  SHF.R.U64 R4, R4, R21, R5 ;  /* 0x0000001504047219 */ /* 0x004fe20000001205 */
[----:B------:R-:W-:Y:S01]  /*10a0*/  VIADD R5, R20, 0xffffffff ;  /* 0xffffffff14057836 */ /* 0x000fe20000000000 */
[----:B------:R-:W-:Y:S01]  /*10b0*/  LOP3.LUT R3, R28, R3, RZ, 0xc0, !PT ;  /* 0x000000031c037212 */ /* 0x000fe200078ec0ff */
[----:B------:R-:W-:Y:S01]  /*10c0*/  IMAD.MOV R11, RZ, RZ, -R11 ;  /* 0x000000ffff0b7224 */ /* 0x000fe200078e0a0b */
[----:B------:R-:W-:Y:S01]  /*10d0*/  R2UR UR43, R27 ;  /* 0x000000001b2b72ca */ /* 0x000fe200000e0000 */
[----:B------:R-:W-:Y:S01]  /*10e0*/  IMAD.MOV R6, RZ, RZ, -R4 ;  /* 0x000000ffff067224 */ /* 0x000fe200078e0a04 */
[----:B------:R-:W-:Y:S01]  /*10f0*/  LOP3.LUT R5, R12, R5, RZ, 0xc0, !PT ;  /* 0x000000050c057212 */ /* 0x000fe200078ec0ff */
[----:B------:R-:W-:Y:S02]  /*1100*/  IMAD R7, R4, UR4, R3 ;  /* 0x0000000404077c24 */ /* 0x000fe4000f8e0203 */
[----:B------:R-:W-:-:S02]  /*1110*/  @P6 IMAD R0, R13, R11, R10 ;  /* 0x0000000b0d006224 */ /* 0x000fc400078e020a */
[----:B-1----:R-:W-:Y:S02]  /*1120*/  IMAD R3, R6, R23, R14 ;  /* 0x0000001706037224 */ /* 0x002fe400078e020e */
[----:B----4-:R-:W-:Y:S02]  /*1130*/  IMAD R0, R7, R26, R0 ;  /* 0x0000001a07007224 */ /* 0x010fe400078e0200 */
[----:B------:R-:W-:Y:S02]  /*1140*/  IMAD R3, R3, R20, R5 ;  /* 0x0000001403037224 */ /* 0x000fe400078e0205 */
[----:B------:R-:W-:-:S03]  /*1150*/  IMAD.MOV.U32 R4, RZ, RZ, 0x1 ;  /* 0x00000001ff047424 */ /* 0x000fc600078e00ff */
[----:B------:R-:W-:Y:S02]  /*1160*/  SEL R64, R3, R0, !P6 ;  /* 0x0000000003407207 */ /* 0x000fe40007000000 */
[----:B------:R-:W-:Y:S02]  /*1170*/  SEL R62, R0, R3, !P6 ;  /* 0x00000003003e7207 */ /* 0x000fe40007000000 */
[----:B------:R-:W-:-:S07]  /*1180*/  PRMT R0, R4, 0x7610, R0 ;  /* 0x0000761004007816 */ /* 0x000fce0000000000 */
.L_x_11:
[----:B------:R-:W-:-:S08]  /*1190*/  NOP ;  /* 0x0000000000007918 */ /* 0x000fd00000000000 */
[----:B------:R-:W1:Y:S02]  /*11a0*/  USETMAXREG.TRY_ALLOC.CTAPOOL UP0, 0xe8 ;  /* 0x000000e8000079c8 */ /* 0x000e640008000600 */
[----:B-1----:R-:W-:-:S13]  /*11b0*/  PLOP3.LUT P0, PT, PT, PT, UP0, 0x80, 0x0 ;  /* 0x000000000000781c */ /* 0x002fda0003f0f008 */
[----:B------:R-:W-:Y:S05]  /*11c0*/  @!P0 BRA `(.L_x_11) ;  /* 0xfffffffc00f08947 */ /* 0x000fea000383ffff */
[----:B------:R-:W-:Y:S02]  /*11d0*/  ULDC.64 UR4, c[0x0][0x590] ;  /* 0x0001640000047ab9 */ /* 0x000fe40000000a00 */
[----:B------:R-:W-:Y:S02]  /*11e0*/  IMAD.U32 R70, RZ, RZ, UR4 ;  /* 0x00000004ff467e24 */ /* 0x000fe4000f8e00ff */
[----:B------:R-:W-:-:S03]  /*11f0*/  IMAD.U32 R71, RZ, RZ, UR5 ;  /* 0x00000005ff477e24 */ /* 0x000fc6000f8e00ff */
[----:B------:R-:W-:-:S04]  /*1200*/  ISETP.NE.U32.AND P0, PT, R70, RZ, PT ;  /* 0x000000ff4600720c */ /* 0x000fc80003f05070 */
[----:B------:R-:W-:-:S13]  /*1210*/  ISETP.NE.AND.EX P0, PT, R71, RZ, PT, P0 ;  /* 0x000000ff4700720c */ /* 0x000fda0003f05300 */
[----:B------:R-:W-:Y:S05]  /*1220*/  @P0 BRA `(.L_x_14) ;  /* 0x00000000002c0947 */ /* 0x000fea0003800000 */
[----:B------:R-:W-:Y:S02]  /*1230*/  ULDC.64 UR4, c[0x0][0x588] ;  /* 0x0001620000047ab9 */ /* 0x000fe40000000a00 */
[----:B------:R-:W-:-:S04]  /*1240*/  ISETP.NE.U32.AND P0, PT, RZ, UR4, PT ;  /* 0x00000004ff007c0c */ /* 0x000fc8000bf05070 */
[----:B------:R-:W-:-:S13]  /*1250*/  ISETP.NE.AND.EX P0, PT, RZ, UR5, PT, P0 ;  /* 0x00000005ff007c0c */ /* 0x000fda000bf05300 */
[----:B------:R-:W-:Y:S05]  /*1260*/  @!P0 BRA `(.L_x_15) ;  /* 0x0000000000108947 */ /* 0x000fea0003800000 */
[----:B------:R-:W1:Y:S02]  /*1270*/  LDC.64 R4, c[0x0][0x588] ;  /* 0x00016200ff047b82 */ /* 0x000e640000000a00 */
[----:B-1----:R1:W5:Y:S01]  /*1280*/  LDG.E R57, desc[UR54][R4.64] ;  /* 0x0000003604397981 */ /* 0x002362000c1e1900 */
[----:B------:R-:W-:Y:S01]  /*1290*/  IMAD.MOV.U32 R56, RZ, RZ, 0x1 ;  /* 0x00000001ff387424 */ /* 0x000fe200078e00ff */
[----:B------:R-:W-:Y:S06]  /*12a0*/  BRA `(.L_x_14) ;  /* 0x00000000000c7947 */ /* 0x000fec0003800000 */
.L_x_15:
[----:B------:R-:W-:Y:S01]  /*12b0*/  ULDC UR4, c[0x0][0x580] ;  /* 0x0001600000047ab9 */ /* 0x000fe20000000800 */
[----:B------:R-:W-:Y:S02]  /*12c0*/  IMAD.MOV.U32 R56, RZ, RZ, 0x1 ;  /* 0x00000001ff387424 */ /* 0x000fe400078e00ff */
[----:B------:R-:W-:-:S07]  /*12d0*/  IMAD.U32 R57, RZ, RZ, UR4 ;  /* 0x00000004ff397e24 */ /* 0x000fce000f8e00ff */
.L_x_14:
[----:B------:R-:W-:Y:S02]  /*12e0*/  ULDC.64 UR4, c[0x0][0x5b0] ;  /* 0x00016c0000047ab9 */ /* 0x000fe40000000a00 */
[----:B------:R-:W-:-:S04]  /*12f0*/  ISETP.NE.U32.AND P0, PT, RZ, UR4, PT ;  /* 0x00000004ff007c0c */ /* 0x000fc8000bf05070 */
[----:B------:R-:W-:-:S13]  /*1300*/  ISETP.NE.AND.EX P0, PT, RZ, UR5, PT, P0 ;  /* 0x00000005ff007c0c */ /* 0x000fda000bf05300 */
[----:B------:R-:W-:Y:S05]  /*1310*/  @P0 BRA `(.L_x_16) ;  /* 0x0000000000240947 */ /* 0x000fea0003800000 */
[----:B------:R-:W-:Y:S02]  /*1320*/  ULDC.64 UR4, c[0x0][0x5a8] ;  /* 0x00016a0000047ab9 */ /* 0x000fe40000000a00 */
[----:B------:R-:W-:-:S04]  /*1330*/  ISETP.NE.U32.AND P0, PT, RZ, UR4, PT ;  /* 0x00000004ff007c0c */ /* 0x000fc8000bf05070 */
[----:B------:R-:W-:-:S13]  /*1340*/  ISETP.NE.AND.EX P0, PT, RZ, UR5, PT, P0 ;  /* 0x00000005ff007c0c */ /* 0x000fda000bf05300 */
[----:B------:R-:W-:Y:S05]  /*1350*/  @!P0 BRA `(.L_x_17) ;  /* 0x00000000000c8947 */ /* 0x000fea0003800000 */
[----:B------:R-:W2:Y:S02]  /*1360*/  LDC.64 R58, c[0x0][0x5a8] ;  /* 0x00016a00ff3a7b82 */ /* 0x000ea40000000a00 */
[----:B--2---:R2:W5:Y:S01]  /*1370*/  LDG.E R58, desc[UR54][R58.64] ;  /* 0x000000363a3a7981 */ /* 0x004562000c1e1900 */
[----:B------:R-:W-:Y:S05]  /*1380*/  BRA `(.L_x_16) ;  /* 0x0000000000087947 */ /* 0x000fea0003800000 */
.L_x_17:
[----:B------:R-:W-:Y:S02]  /*1390*/  ULDC UR4, c[0x0][0x5a0] ;  /* 0x0001680000047ab9 */ /* 0x000fe40000000800 */
[----:B------:R-:W-:-:S07]  /*13a0*/  IMAD.U32 R58, RZ, RZ, UR4 ;  /* 0x00000004ff3a7e24 */ /* 0x000fce000f8e00ff */
.L_x_16:
[----:B------:R-:W-:Y:S01]  /*13b0*/  LOP3.LUT P1, RZ, R0, 0xff, RZ, 0xc0, !PT ;  /* 0x000000ff00ff7812 */ /* 0x000fe2000782c0ff */
[----:B------:R-:W-:Y:S01]  /*13c0*/  UMOV UR36, URZ ;  /* 0x0000003f00247c82 */ /* 0x000fe20008000000 */
[----:B------:R-:W-:-:S11]  /*13d0*/  PLOP3.LUT P0, PT, PT, PT, PT, 0x80, 0x0 ;  /* 0x000000000000781c */ /* 0x000fd60003f0f070 */
[----:B------:R-:W-:Y:S05]  /*13e0*/  @!P1 BRA `(.L_x_18) ;  /* 0x0000003000009947 */ /* 0x000fea0003800000 */
[----:B------:R-:W-:Y:S01]  /*13f0*/  ULDC UR4, c[0x0][0x28c] ;  /* 0x0000a30000047ab9 */ /* 0x000fe20000000800 */
[----:B------:R-:W-:Y:S01]  /*1400*/  LOP3.LUT R68, R22, 0x1, RZ, 0xfc, !PT ;  /* 0x0000000116447812 */ /* 0x000fe200078efcff */
[----:B------:R-:W-:Y:S01]  /*1410*/  UIADD3 UR4, UR4, 0x3f, URZ ;  /* 0x0000003f04047890 */ /* 0x000fe2000fffe03f */
[----:B------:R-:W-:Y:S01]  /*1420*/  LOP3.LUT R69, R19, 0x1, RZ, 0xfc, !PT ;  /* 0x0000000113457812 */ /* 0x000fe200078efcff */
[----:B-----5:R-:W-:Y:S01]  /*1430*/  IMAD.MOV.U32 R60, RZ, RZ, R57 ;  /* 0x000000ffff3c7224 */ /* 0x020fe200078e0039 */
[C---:B--2---:R-:W-:Y:S01]  /*1440*/  PRMT R59, R56.reuse, 0x7610, R59 ;  /* 0x00007610383b7816 */ /* 0x044fe2000000003b */
[----:B------:R-:W-:Y:S01]  /*1450*/  USHF.R.S32.HI UR5, URZ, 0x1f, UR4 ;  /* 0x0000001f3f057899 */ /* 0x000fe20008011404 */
[----:B------:R-:W-:Y:S01]  /*1460*/  PRMT R61, R56, 0x7610, R61 ;  /* 0x00007610383d7816 */ /* 0x000fe2000000003d */
[----:B------:R-:W-:Y:S01]  /*1470*/  IMAD.MOV.U32 R63, RZ, RZ, R57 ;  /* 0x000000ffff3f7224 */ /* 0x000fe200078e0039 */
[----:B------:R-:W-:Y:S01]  /*1480*/  ULDC.64 UR56, c[0x0][0x198] ;  /* 0x0000660000387ab9 */ /* 0x000fe20000000a00 */
[----:B------:R-:W-:Y:S01]  /*1490*/  ULEA.HI UR5, UR5, UR4, URZ, 0x6 ;  /* 0x0000000405057291 */ /* 0x000fe2000f8f303f */
[----:B------:R-:W-:Y:S01]  /*14a0*/  UMOV UR48, 0x1 ;  /* 0x0000000100307882 */ /* 0x000fe20000000000 */
[----:B------:R-:W-:Y:S01]  /*14b0*/  UMOV UR37, URZ ;  /* 0x0000003f00257c82 */ /* 0x000fe20008000000 */
[----:B------:R-:W-:Y:S01]  /*14c0*/  UMOV UR38, URZ ;  /* 0x0000003f00267c82 */ /* 0x000fe20008000000 */
[----:B------:R-:W-:Y:S01]  /*14d0*/  UMOV UR39, URZ ;  /* 0x0000003f00277c82 */ /* 0x000fe20008000000 */
[----:B------:R-:W-:Y:S01]  /*14e0*/  USHF.R.S32.HI UR49, URZ, 0x6, UR5 ;  /* 0x000000063f317899 */ /* 0x000fe20008011405 */
[----:B------:R-:W-:Y:S01]  /*14f0*/  UMOV UR36, URZ ;  /* 0x0000003f00247c82 */ /* 0x000fe20008000000 */
[----:B------:R-:W-:-:S10]  /*1500*/  UMOV UR47, URZ ;  /* 0x0000003f002f7c82 */ /* 0x000fd40008000000 */
.L_x_74:
[----:B------:R-:W-:Y:S01]  /*1510*/  LOP3.LUT R0, R18, 0x80, RZ, 0xc0, !PT ;  /* 0x0000008012007812 */ /* 0x000fe200078ec0ff */
[----:B------:R-:W2:Y:S01]  /*1520*/  S2UR UR50, SR_CgaCtaId ;  /* 0x00000000003279c3 */ /* 0x000ea20000008800 */
[----:B------:R-:W-:Y:S02]  /*1530*/  UMOV UR51, 0x400 ;  /* 0x0000040000337882 */ /* 0x000fe40000000000 */
[----:B------:R-:W-:-:S06]  /*1540*/  SHF.R.U32.HI R0, RZ, 0x7, R0 ;  /* 0x00000007ff007819 */ /* 0x000fcc0000011600 */
[----:B------:R-:W3:Y:S01]  /*1550*/  SHFL.IDX PT, R0, R0, RZ, 0x1f ;  /* 0x00001fff00007589 */ /* 0x000ee200000e0000 */
[----:B--2---:R-:W-:Y:S01]  /*1560*/  ULEA UR51, UR50, UR51, 0x18 ;  /* 0x0000003332337291 */ /* 0x004fe2000f8ec03f */
[----:B---3--:R-:W-:-:S13]  /*1570*/  R2UR UR4, R0 ;  /* 0x00000000000472ca */ /* 0x008fda00000e0000 */
[----:B------:R-:W-:-:S04]  /*1580*/  ULEA.HI UR5, UR4, UR4, URZ, 0x1 ;  /* 0x0000000404057291 */ /* 0x000fc8000f8f083f */
[----:B------:R-:W-:-:S04]  /*1590*/  ULOP3.LUT UR5, UR5, 0x7fffe, URZ, 0xc0, !UPT ;  /* 0x0007fffe05057892 */ /* 0x000fc8000f8ec03f */
[----:B------:R-:W-:-:S03]  /*15a0*/  UIADD3 UR5, UR4, -UR5, URZ ;  /* 0x8000000504057290 */ /* 0x000fc6000fffe03f */
[----:B------:R-:W-:Y:S01]  /*15b0*/  ULDC UR4, c[0x0][0x28c] ;  /* 0x0000a30000047ab9 */ /* 0x000fe20000000800 */
[----:B------:R-:W-:Y:S01]  /*15c0*/  ULEA UR5, UR5, UR51, 0xd ;  /* 0x0000003305057291 */ /* 0x000fe2000f8e683f */
[----:B------:R-:W-:-:S03]  /*15d0*/  ISETP.LT.AND P0, PT, RZ, UR4, PT ;  /* 0x00000004ff007c0c */ /* 0x000fc6000bf01270 */
[----:B------:R-:W-:-:S04]  /*15e0*/  UIADD3 UR5, UR5, 0x6400, URZ ;  /* 0x0000640005057890 */ /* 0x000fc8000fffe03f */
[----:B------:R-:W-:-:S04]  /*15f0*/  USHF.R.U32.HI UR5, URZ, 0x4, UR5 ;  /* 0x000000043f057899 */ /* 0x000fc80008011605 */
[----:B------:R-:W-:Y:S02]  /*1600*/  ULOP3.LUT UR40, UR5, 0x3fff, URZ, 0xc0, !UPT ;  /* 0x00003fff05287892 */ /* 0x000fe4000f8ec03f */
[----:B-1----:R-:W-:Y:S10]  /*1610*/  @P0 BRA `(.L_x_19) ;  /* 0x0000000000400947 */ /* 0x002ff40003800000 */
[----:B------:R-:W-:Y:S01]  /*1620*/  MOV R0, 0x0 ;  /* 0x0000000000007802 */ /* 0x000fe20000000f00 */
[----:B------:R-:W-:Y:S01]  /*1630*/  ULDC.64 UR4, c[0x4][0x70] ;  /* 0x01001c0000047ab9 */ /* 0x000fe20000000a00 */
[----:B------:R-:W-:Y:S01]  /*1640*/  ULDC.64 UR6, c[0x4][0x8] ;  /* 0x0100020000067ab9 */ /* 0x000fe20000000a00 */
[----:B-1----:R-:W-:Y:S01]  /*1650*/  IMAD.U32 R4, RZ, RZ, UR4 ;  /* 0x00000004ff047e24 */ /* 0x002fe2000f8e00ff */
[----:B------:R1:W2:Y:S01]  /*1660*/  LDC.64 R14, c[0x4][R0] ;  /* 0x01000000000e7b82 */ /* 0x0002a20000000a00 */
[----:B------:R-:W-:Y:S01]  /*1670*/  IMAD.U32 R5, RZ, RZ, UR5 ;  /* 0x00000005ff057e24 */ /* 0x000fe2000f8e00ff */
[----:B------:R-:W-:Y:S01]  /*1680*/  ULDC.64 UR4, c[0x4][0x78] ;  /* 0x01001e0000047ab9 */ /* 0x000fe20000000a00 */
[----:B------:R-:W-:Y:S02]  /*1690*/  IMAD.U32 R10, RZ, RZ, UR6 ;  /* 0x00000006ff0a7e24 */ /* 0x000fe4000f8e00ff */
[----:B------:R-:W-:Y:S02]  /*16a0*/  IMAD.U32 R6, RZ, RZ, UR4 ;  /* 0x00000004ff067e24 */ /* 0x000fe4000f8e00ff */
[----:B------:R-:W-:-:S02]  /*16b0*/  IMAD.U32 R7, RZ, RZ, UR5 ;  /* 0x00000005ff077e24 */ /* 0x000fc4000f8e00ff */
[----:B------:R-:W-:Y:S02]  /*16c0*/  IMAD.U32 R11, RZ, RZ, UR7 ;  /* 0x00000007ff0b7e24 */ /* 0x000fe4000f8e00ff */
[----:B------:R-:W-:Y:S02]  /*16d0*/  IMAD.MOV.U32 R8, RZ, RZ, 0x1e1 ;  /* 0x000001e1ff087424 */ /* 0x000fe400078e00ff */
[----:B------:R-:W-:Y:S02]  /*16e0*/  IMAD.MOV.U32 R12, RZ, RZ, 0x1 ;  /* 0x00000001ff0c7424 */ /* 0x000fe400078e00ff */
[----:B-1----:R-:W-:-:S07]  /*16f0*/  IMAD.MOV.U32 R13, RZ, RZ, RZ ;  /* 0x000000ffff0d7224 */ /* 0x002fce00078e00ff */
[----:B------:R-:W-:-:S07]  /*1700*/  LEPC R20, `(.L_x_19) ;  /* 0x000000001014794e */ /* 0x000fce0000000000 */
[----:B--2---:R-:W-:Y:S05]  /*1710*/  CALL.ABS.NOINC R14 ;  /* 0x000000000e007343 */ /* 0x004fea0003c00000 */
.L_x_19:
[----:B------:R-:W-:-:S13]  /*1720*/  ISETP.NE.AND P0, PT, R68, 0x3, PT ;  /* 0x000000034400780c */ /* 0x000fda0003f05270 */
[----:B------:R-:W-:Y:S05]  /*1730*/  @!P0 BRA `(.L_x_20) ;  /* 0x0000000000048947 */ /* 0x000fea0003800000 */
[----:B------:R-:W-:Y:S01]  /*1740*/  BPT.TRAP 0x1 ;  /* 0x000000040000795c */ /* 0x000fe20000300000 */
.L_x_20:
[----:B------:R-:W-:Y:S02]  /*1750*/  IMAD.U32 R3, RZ, RZ, UR39 ;  /* 0x00000027ff037e24 */ /* 0x000fe4000f8e00ff */
[----:B------:R-:W-:-:S03]  /*1760*/  IMAD.U32 R0, RZ, RZ, UR38 ;  /* 0x00000026ff007e24 */ /* 0x000fc6000f8e00ff */
[----:B------:R-:W-:Y:S02]  /*1770*/  LEA R3, R3, UR51, 0x3 ;  /* 0x0000003303037c11 */ /* 0x000fe4000f8e18ff */
[----:B------:R-:W-:-:S04]  /*1780*/  SHF.L.U32 R0, R0, 0x1f, RZ ;  /* 0x0000001f00007819 */ /* 0x000fc800000006ff */
[----:B------:R2:W3:Y:S01]  /*1790*/  SYNCS.PHASECHK.TRANS64.TRYWAIT P1, [R3+URZ], R0 ;  /* 0x00000000030075a7 */ /* 0x0004e2000802017f */
[----:B------:R-:W-:Y:S05]  /*17a0*/  @!P0 BRA `(.L_x_21) ;  /* 0x0000000000048947 */ /* 0x000fea0003800000 */
[----:B------:R-:W-:Y:S01]  /*17b0*/  BPT.TRAP 0x1 ;  /* 0x000000040000795c */ /* 0x000fe20000300000 */
.L_x_21:
[----:B---3--:R-:W-:Y:S05]  /*17c0*/  @P1 BRA `(.L_x_22) ;  /* 0x0000000000081947 */ /* 0x008fea0003800000 */
[----:B------:R-:W3:Y:S02]  /*17d0*/  SYNCS.PHASECHK.TRANS64.TRYWAIT P1, [R3+URZ], R0 ;  /* 0x00000000030075a7 */ /* 0x000ee4000802017f */
[----:B---3--:R-:W-:Y:S05]  /*17e0*/  @!P1 BRA `(.L_x_23) ;  /* 0x0000005400f49947 */ /* 0x008fea0003800000 */
.L_x_22:
[----:B------:R-:W-:-:S04]  /*17f0*/  UISETP.LT.AND UP0, UPT, UR49, 0x1, UPT ;  /* 0x000000013100788c */ /* 0x000fc8000bf01270 */
[----:B------:R-:W-:-:S06]  /*1800*/  USEL UR4, UR49, 0x1, UP0 ;  /* 0x0000000131047887 */ /* 0x000fcc0008000000 */
[----:B--23--:R-:W-:Y:S01]  /*1810*/  IMAD.U32 R0, RZ, RZ, UR4 ;  /* 0x00000004ff007e24 */ /* 0x00cfe2000f8e00ff */
[----:B------:R-:W-:Y:S05]  /*1820*/  WARPSYNC.ALL ;  /* 0x0000000000007948 */ /* 0x000fea0003800000 */
[----:B------:R-:W-:-:S04]  /*1830*/  IADD3 R0, -R0, UR49, RZ ;  /* 0x0000003100007c10 */ /* 0x000fc8000fffe1ff */
[----:B------:R-:W-:Y:S01]  /*1840*/  ISETP.GE.AND P1, PT, R0, 0x1, PT ;  /* 0x000000010000780c */ /* 0x000fe20003f26270 */
[----:B------:R-:W-:Y:S01]  /*1850*/  UIADD3 UR4, UR51, 0x26400, URZ ;  /* 0x0002640033047890 */ /* 0x000fe2000fffe03f */
[----:B------:R-:W-:Y:S01]  /*1860*/  WARPGROUP.ARRIVE ;  /* 0x00000000000079c5 */ /* 0x000fe20000000000 */
[----:B------:R-:W-:Y:S02]  /*1870*/  ULOP3.LUT UR8, UR40, 0x10000, URZ, 0xfc, !UPT ;  /* 0x0001000028087892 */ /* 0x000fe4000f8efc3f */
[----:B------:R-:W-:Y:S02]  /*1880*/  USHF.R.U32.HI UR4, URZ, 0x4, UR4 ;  /* 0x000000043f047899 */ /* 0x000fe40008011604 */
[----:B------:R-:W-:Y:S02]  /*1890*/  ULEA UR10, UR39, UR8, 0xa ;  /* 0x00000008270a7291 */ /* 0x000fe4000f8e503f */
[----:B------:R-:W-:Y:S01]  /*18a0*/  ULOP3.LUT UR4, UR4, 0x3fff, URZ, 0xc0, !UPT ;  /* 0x00003fff04047892 */ /* 0x000fe2000f8ec03f */
[----:B------:R-:W-:Y:S01]  /*18b0*/  UMOV UR5, 0x40000040 ;  /* 0x4000004000057882 */ /* 0x000fe20000000000 */
[----:B------:R-:W-:-:S02]  /*18c0*/  UMOV UR7, 0x40000040 ;  /* 0x4000004000077882 */ /* 0x000fc40000000000 */
[----:B------:R-:W-:-:S03]  /*18d0*/  ULOP3.LUT UR9, UR4, 0x10000, URZ, 0xfc, !UPT ;  /* 0x0001000004097892 */ /* 0x000fc6000f8efc3f */
[----:B------:R-:W-:Y:S01]  /*18e0*/  UMOV UR4, UR10 ;  /* 0x0000000a00047c82 */ /* 0x000fe20008000000 */
[----:B------:R-:W-:-:S07]  /*18f0*/  ULEA UR11, UR39, UR9, 0x9 ;  /* 0x00000009270b7291 */ /* 0x000fce000f8e483f */
[----:B------:R-:W-:Y:S02]  /*1900*/  UMOV UR6, UR11 ;  /* 0x0000000b00067c82 */ /* 0x000fe40008000000 */
[----:B------:R-:W-:Y:S01]  /*1910*/  HGMMA.64x64x16.F32 R24, gdesc[UR4], RZ, !UPT, gsb0 ;  /* 0x00e00000041879f0 */ /* 0x000fe2000c0008ff */
[----:B------:R-:W-:Y:S02]  /*1920*/  UIADD3 UR4, UR10, 0x2, URZ ;  /* 0x000000020a047890 */ /* 0x000fe4000fffe03f */
[----:B------:R-:W-:Y:S01]  /*1930*/  UIADD3 UR6, UR11, 0x2, URZ ;  /* 0x000000020b067890 */ /* 0x000fe2000fffe03f */
[----:B------:R-:W-:Y:S01]  /*1940*/  UMOV UR5, 0x40000040 ;  /* 0x4000004000057882 */ /* 0x000fe20000000000 */
[----:B------:R-:W-:Y:S01]  /*1950*/  UMOV UR7, 0x40000040 ;  /* 0x4000004000077882 */ /* 0x000fe20000000000 */
[----:B------:R-:W-:Y:S02]  /*1960*/  WARPGROUP.DEPBAR.LE gsb0, 0x0 ;  /* 0x00008000000079c5 */ /* 0x000fe40000010000 */
[----:B------:R-:W-:-:S06]  /*1970*/  WARPGROUP.ARRIVE ;  /* 0x00000000000079c5 */ /* 0x000fcc0000000000 */
[----:B------:R-:W-:Y:S01]  /*1980*/  HGMMA.64x64x16.F32 R24, gdesc[UR4], R24, gsb0 ;  /* 0x00e00000041879f0 */ /* 0x000fe20008000818 */
        /* <DEDUP_REMOVED lines=13> */
[----:B------:R-:W-:Y:S03]  /*1a60*/  HGMMA.64x64x16.F32 R24, gdesc[UR4], R24, gsb0 ;  /* 0x00e00000041879f0 */ /* 0x000fe60008000818 */
[----:B------:R-:W-:Y:S02]  /*1a70*/  WARPGROUP.DEPBAR.LE gsb0, 0x0 ;  /* 0x00008000000079c5 */ /* 0x000fe40000010000 */
[----:B------:R-:W-:Y:S05]  /*1a80*/  @!P1 BRA `(.L_x_24) ;  /* 0x00000004000c9947 */ /* 0x000fea0003800000 */
[----:B------:R-:W-:Y:S02]  /*1a90*/  UIADD3 UR4, UR39, 0x1, URZ ;  /* 0x0000000127047890 */ /* 0x000fe4000fffe03f */
[----:B------:R-:W-:Y:S02]  /*1aa0*/  UMOV UR11, UR39 ;  /* 0x00000027000b7c82 */ /* 0x000fe40008000000 */
[----:B------:R-:W-:-:S04]  /*1ab0*/  UISETP.NE.AND UP0, UPT, UR4, 0x8, UPT ;  /* 0x000000080400788c */ /* 0x000fc8000bf05270 */
[----:B------:R-:W-:Y:S02]  /*1ac0*/  USEL UR5, URZ, 0x1, UP0 ;  /* 0x000000013f057887 */ /* 0x000fe40008000000 */
[----:B------:R-:W-:Y:S02]  /*1ad0*/  USEL UR10, UR4, URZ, UP0 ;  /* 0x0000003f040a7287 */ /* 0x000fe40008000000 */
[----:B------:R-:W-:-:S06]  /*1ae0*/  ULOP3.LUT UR5, UR38, UR5, URZ, 0x3c, !UPT ;  /* 0x0000000526057292 */ /* 0x000fcc000f8e3c3f */
[----:B-1----:R-:W-:-:S07]  /*1af0*/  IMAD.U32 R5, RZ, RZ, UR5 ;  /* 0x00000005ff057e24 */ /* 0x002fce000f8e00ff */
.L_x_31:
[----:B-12---:R-:W-:Y:S05]  /*1b00*/  @!P0 BRA `(.L_x_25) ;  /* 0x0000000000048947 */ /* 0x006fea0003800000 */
[----:B------:R-:W-:Y:S01]  /*1b10*/  BPT.TRAP 0x1 ;  /* 0x000000040000795c */ /* 0x000fe20000300000 */
.L_x_25:
[----:B------:R-:W-:Y:S01]  /*1b20*/  ULEA UR4, UR10, UR51, 0x3 ;  /* 0x000000330a047291 */ /* 0x000fe2000f8e183f */
[----:B------:R-:W-:-:S08]  /*1b30*/  SHF.L.U32 R3, R5, 0x1f, RZ ;  /* 0x0000001f05037819 */ /* 0x000fd000000006ff */
[----:B------:R1:W2:Y:S01]  /*1b40*/  SYNCS.PHASECHK.TRANS64.TRYWAIT P1, [UR4], R3 ;  /* 0x00000003ff0075a7 */ /* 0x0002a20008020144 */
[----:B------:R-:W-:Y:S05]  /*1b50*/  @!P0 BRA `(.L_x_26) ;  /* 0x0000000000048947 */ /* 0x000fea0003800000 */
[----:B------:R-:W-:Y:S01]  /*1b60*/  BPT.TRAP 0x1 ;  /* 0x000000040000795c */ /* 0x000fe20000300000 */
.L_x_26:
[----:B--2---:R-:W-:Y:S05]  /*1b70*/  @P1 BRA `(.L_x_27) ;  /* 0x0000000000081947 */ /* 0x004fea0003800000 */
[----:B------:R-:W2:Y:S02]  /*1b80*/  SYNCS.PHASECHK.TRANS64.TRYWAIT P1, [UR4], R3 ;  /* 0x00000003ff0075a7 */ /* 0x000ea40008020144 */
[----:B--2---:R-:W-:Y:S05]  /*1b90*/  @!P1 BRA `(.L_x_28) ;  /* 0x00000054001c9947 */ /* 0x004fea0003800000 */
.L_x_27:
[----:B------:R-:W-:Y:S01]  /*1ba0*/  ULEA UR12, UR10, UR8, 0xa ;  /* 0x000000080a0c7291 */ /* 0x000fe2000f8e503f */
[----:B------:R-:W-:Y:S01]  /*1bb0*/  WARPGROUP.ARRIVE ;  /* 0x00000000000079c5 */ /* 0x000fe20000000000 */
[----:B------:R-:W-:Y:S01]  /*1bc0*/  ULEA UR13, UR10, UR9, 0x9 ;  /* 0x000000090a0d7291 */ /* 0x000fe2000f8e483f */
[----:B------:R-:W-:Y:S01]  /*1bd0*/  UMOV UR5, 0x40000040 ;  /* 0x4000004000057882 */ /* 0x000fe20000000000 */
[----:B------:R-:W-:-:S03]  /*1be0*/  UMOV UR7, 0x40000040 ;  /* 0x4000004000077882 */ /* 0x000fc60000000000 */
[----:B------:R-:W-:Y:S02]  /*1bf0*/  UMOV UR4, UR12 ;  /* 0x0000000c00047c82 */ /* 0x000fe40008000000 */
[----:B------:R-:W-:Y:S02]  /*1c00*/  UMOV UR6, UR13 ;  /* 0x0000000d00067c82 */ /* 0x000fe40008000000 */
[----:B------:R-:W-:Y:S01]  /*1c10*/  HGMMA.64x64x16.F32 R24, gdesc[UR4], R24, gsb0 ;  /* 0x00e00000041879f0 */ /* 0x000fe20008000818 */
[----:B------:R-:W-:Y:S02]  /*1c20*/  UIADD3 UR4, UR12, 0x2, URZ ;  /* 0x000000020c047890 */ /* 0x000fe4000fffe03f */
[----:B------:R-:W-:Y:S01]  /*1c30*/  UIADD3 UR6, UR13, 0x2, URZ ;  /* 0x000000020d067890 */ /* 0x000fe2000fffe03f */
[----:B------:R-:W-:Y:S01]  /*1c40*/  UMOV UR5, 0x40000040 ;  /* 0x4000004000057882 */ /* 0x000fe20000000000 */
[----:B------:R-:W-:Y:S01]  /*1c50*/  UMOV UR7, 0x40000040 ;  /* 0x4000004000077882 */ /* 0x000fe20000000000 */
[----:B------:R-:W-:-:S02]  /*1c60*/  WARPGROUP.DEPBAR.LE gsb0, 0x0 ;  /* 0x00008000000079c5 */ /* 0x000fc40000010000 */
        /* <DEDUP_REMOVED lines=18> */
[----:B------:R-:W-:Y:S01]  /*1d90*/  BPT.TRAP 0x1 ;  /* 0x000000040000795c */ /* 0x000fe20000300000 */
.L_x_29:
[----:B------:R-:W-:Y:S01]  /*1da0*/  ULEA UR4, UR11, UR51, 0x3 ;  /* 0x000000330b047291 */ /* 0x000fe2000f8e183f */
[----:B------:R-:W-:-:S03]  /*1db0*/  ISETP.GT.U32.AND P1, PT, R22, 0x1, PT ;  /* 0x000000011600780c */ /* 0x000fc60003f24070 */
[----:B------:R-:W-:-:S04]  /*1dc0*/  UIADD3 UR4, UR4, 0x40, URZ ;  /* 0x0000004004047890 */ /* 0x000fc8000fffe03f */
[----:B------:R-:W-:-:S09]  /*1dd0*/  UPRMT UR4, URZ, 0x654, UR4 ;  /* 0x000006543f047896 */ /* 0x000fd20008000004 */
[----:B------:R-:W-:Y:S01]  /*1de0*/  SYNCS.ARRIVE.TRANS64.RED.A1T0 RZ, [UR4], RZ ;  /* 0x000000ffffff79a7 */ /* 0x000fe20008100404 */
[----:B------:R-:W-:Y:S05]  /*1df0*/  @P1 BRA `(.L_x_30) ;  /* 0x0000000000041947 */ /* 0x000fea0003800000 */
[----:B------:R-:W-:Y:S01]  /*1e00*/  BPT.TRAP 0x1 ;  /* 0x000000040000795c */ /* 0x000fe20000300000 */
.L_x_30:
[----:B------:R-:W-:Y:S01]  /*1e10*/  UIADD3 UR10, UR10, 0x1, URZ ;  /* 0x000000010a0a7890 */ /* 0x000fe2000fffe03f */
[C---:B------:R-:W-:Y:S01]  /*1e20*/  ISETP.GT.AND P1, PT, R0.reuse, 0x1, PT ;  /* 0x000000010000780c */ /* 0x040fe20003f24270 */
[----:B------:R-:W-:Y:S01]  /*1e30*/  UIADD3 UR11, UR11, 0x1, URZ ;  /* 0x000000010b0b7890 */ /* 0x000fe2000fffe03f */
[----:B------:R-:W-:Y:S01]  /*1e40*/  VIADD R0, R0, 0xffffffff ;  /* 0xffffffff00007836 */ /* 0x000fe20000000000 */
[----:B------:R-:W-:Y:S02]  /*1e50*/  UISETP.NE.AND UP0, UPT, UR10, 0x8, UPT ;  /* 0x000000080a00788c */ /* 0x000fe4000bf05270 */
[----:B------:R-:W-:Y:S02]  /*1e60*/  UISETP.NE.AND UP1, UPT, UR11, 0x8, UPT ;  /* 0x000000080b00788c */ /* 0x000fe4000bf25270 */
[----:B------:R-:W-:Y:S02]  /*1e70*/  USEL UR4, URZ, 0x1, UP0 ;  /* 0x000000013f047887 */ /* 0x000fe40008000000 */
[----:B------:R-:W-:-:S02]  /*1e80*/  USEL UR10, UR10, URZ, UP0 ;  /* 0x0000003f0a0a7287 */ /* 0x000fc40008000000 */
[----:B------:R-:W-:Y:S02]  /*1e90*/  USEL UR11, UR11, URZ, UP1 ;  /* 0x0000003f0b0b7287 */ /* 0x000fe40008800000 */
[----:B------:R-:W-:Y:S01]  /*1ea0*/  LOP3.LUT R5, R5, UR4, RZ, 0x3c, !PT ;  /* 0x0000000405057c12 */ /* 0x000fe2000f8e3cff */
[----:B------:R-:W-:Y:S09]  /*1eb0*/  @P1 BRA `(.L_x_31) ;  /* 0xfffffffc00101947 */ /* 0x000ff2000383ffff */
.L_x_24:
[----:B------:R-:W3:Y:S02]  /*1ec0*/  LDC R0, c[0x0][0x28c] ;  /* 0x0000a300ff007b82 */ /* 0x000ee40000000800 */
[----:B---3--:R-:W-:-:S13]  /*1ed0*/  ISETP.GE.AND P1, PT, R0, 0x1, PT ;  /* 0x000000010000780c */ /* 0x008fda0003f26270 */
[----:B------:R-:W-:Y:S05]  /*1ee0*/  @!P1 BRA `(.L_x_32) ;  /* 0x0000000000349947 */ /* 0x000fea0003800000 */
[----:B------:R-:W-:Y:S05]  /*1ef0*/  @!P0 BRA `(.L_x_33) ;  /* 0x0000000000048947 */ /* 0x000fea0003800000 */
[----:B------:R-:W-:Y:S01]  /*1f00*/  BPT.TRAP 0x1 ;  /* 0x000000040000795c */ /* 0x000fe20000300000 */
.L_x_33:
[----:B------:R-:W-:Y:S01]  /*1f10*/  UISETP.LT.AND UP0, UPT, UR49, 0x1, UPT ;  /* 0x000000013100788c */ /* 0x000fe2000bf01270 */
[----:B------:R-:W-:-:S03]  /*1f20*/  ISETP.GT.U32.AND P0, PT, R22, 0x1, PT ;  /* 0x000000011600780c */ /* 0x000fc60003f04070 */
[----:B------:R-:W-:-:S04]  /*1f30*/  USEL UR4, UR49, 0x1, UP0 ;  /* 0x0000000131047887 */ /* 0x000fc80008000000 */
[----:B------:R-:W-:-:S04]  /*1f40*/  UIADD3 UR4, UR39, UR49, -UR4 ;  /* 0x0000003127047290 */ /* 0x000fc8000fffe804 */
[----:B------:R-:W-:-:S04]  /*1f50*/  USHF.L.U32 UR4, UR4, 0x3, URZ ;  /* 0x0000000304047899 */ /* 0x000fc8000800063f */
[----:B------:R-:W-:-:S04]  /*1f60*/  ULOP3.LUT UR4, UR4, 0x38, URZ, 0xc0, !UPT ;  /* 0x0000003804047892 */ /* 0x000fc8000f8ec03f */
[----:B------:R-:W-:-:S04]  /*1f70*/  UIADD3 UR4, UR51, 0x40, UR4 ;  /* 0x0000004033047890 */ /* 0x000fc8000fffe004 */
[----:B------:R-:W-:-:S09]  /*1f80*/  UPRMT UR4, URZ, 0x654, UR4 ;  /* 0x000006543f047896 */ /* 0x000fd20008000004 */
[----:B------:R-:W-:Y:S01]  /*1f90*/  SYNCS.ARRIVE.TRANS64.RED.A1T0 RZ, [UR4], RZ ;  /* 0x000000ffffff79a7 */ /* 0x000fe20008100404 */
[----:B------:R-:W-:Y:S05]  /*1fa0*/  @P0 BRA `(.L_x_32) ;  /* 0x0000000000040947 */ /* 0x000fea0003800000 */
[----:B------:R-:W-:Y:S01]  /*1fb0*/  BPT.TRAP 0x1 ;  /* 0x000000040000795c */ /* 0x000fe20000300000 */
.L_x_32:
[----:B------:R-:W-:Y:S01]  /*1fc0*/  UIADD3 UR4, UR51, 0x200, URZ ;  /* 0x0000020033047890 */ /* 0x000fe2000fffe03f */
[----:B------:R-:W-:Y:S02]  /*1fd0*/  R2UR UR42, R62 ;  /* 0x000000003e2a72ca */ /* 0x000fe400000e0000 */
[----:B------:R-:W-:Y:S01]  /*1fe0*/  R2UR UR41, R64 ;  /* 0x00000000402972ca */ /* 0x000fe200000e0000 */
[----:B------:R-:W-:-:S06]  /*1ff0*/  ULOP3.LUT UP0, URZ, UR4, 0x1bf, URZ, 0xc0, !UPT ;  /* 0x000001bf043f7892 */ /* 0x000fcc000f80c03f */
[----:B------:R-:W-:-:S04]  /*2000*/  PLOP3.LUT P0, PT, PT, PT, UP0, 0x80, 0x0 ;  /* 0x000000000000781c */ /* 0x000fc80003f0f008 */
[----:B------:R-:W-:Y:S02]  /*2010*/  USHF.L.U32 UR42, UR42, 0x7, URZ ;  /* 0x000000072a2a7899 */ /* 0x000fe4000800063f */
[----:B------:R-:W-:-:S07]  /*2020*/  USHF.L.U32 UR41, UR41, 0x6, URZ ;  /* 0x0000000629297899 */ /* 0x000fce000800063f */
[----:B------:R-:W-:Y:S05]  /*2030*/  @!P0 BRA `(.L_x_34) ;  /* 0x00000000007c8947 */ /* 0x000fea0003800000 */
[----:B------:R-:W-:Y:S01]  /*2040*/  MOV R23, 0x0 ;  /* 0x0000000000177802 */ /* 0x000fe20000000f00 */
[----:B------:R-:W-:Y:S01]  /*2050*/  ULDC.64 UR4, c[0x4][0x80] ;  /* 0x0100200000047ab9 */ /* 0x000fe20000000a00 */
[----:B------:R-:W-:Y:S01]  /*2060*/  ULDC.64 UR6, c[0x4][0x10] ;  /* 0x0100040000067ab9 */ /* 0x000fe20000000a00 */
[----:B-12---:R-:W-:Y:S01]  /*2070*/  IMAD.U32 R4, RZ, RZ, UR4 ;  /* 0x00000004ff047e24 */ /* 0x006fe2000f8e00ff */
        /* <DEDUP_REMOVED lines=12> */
.L_x_35:
[----:B------:R1:W2:Y:S01]  /*2140*/  LDC.64 R14, c[0x4][R23] ;  /* 0x01000000170e7b82 */ /* 0x0002a20000000a00 */
[----:B------:R-:W-:Y:S01]  /*2150*/  ULDC.64 UR4, c[0x4][0x80] ;  /* 0x0100200000047ab9 */ /* 0x000fe20000000a00 */
[----:B------:R-:W-:Y:S01]  /*2160*/  ULDC.64 UR6, c[0x4][0x10] ;  /* 0x0100040000067ab9 */ /* 0x000fe20000000a00 */
[----:B------:R-:W-:Y:S02]  /*2170*/  IMAD.U32 R4, RZ, RZ, UR4 ;  /* 0x00000004ff047e24 */ /* 0x000fe4000f8e00ff */
        /* <DEDUP_REMOVED lines=11> */
.L_x_34:
[----:B-12---:R-:W1:Y:S01]  /*2230*/  LDC R4, c[0x0][0x288] ;  /* 0x0000a200ff047b82 */ /* 0x006e620000000800 */
[----:B------:R-:W-:Y:S01]  /*2240*/  ULDC.64 UR4, c[0x0][0x590] ;  /* 0x0001640000047ab9 */ /* 0x000fe20000000a00 */
[----:B------:R-:W-:Y:S01]  /*2250*/  SHF.R.U32.HI R0, RZ, 0x2, R18 ;  /* 0x00000002ff007819 */ /* 0x000fe20000011612 */
[----:B------:R-:W-:Y:S01]  /*2260*/  IMAD.U32 R70, RZ, RZ, UR4 ;  /* 0x00000004ff467e24 */ /* 0x000fe2000f8e00ff */
[C---:B------:R-:W-:Y:S01]  /*2270*/  LOP3.LUT R6, R18.reuse, 0xe0, RZ, 0xc0, !PT ;  /* 0x000000e012067812 */ /* 0x040fe200078ec0ff */
[----:B------:R-:W-:Y:S01]  /*2280*/  IMAD.U32 R71, RZ, RZ, UR5 ;  /* 0x00000005ff477e24 */ /* 0x000fe2000f8e00ff */
[----:B------:R-:W-:Y:S01]  /*2290*/  LOP3.LUT R3, R18, 0x3, RZ, 0xc0, !PT ;  /* 0x0000000312037812 */ /* 0x000fe200078ec0ff */
[----:B------:R-:W-:Y:S01]  /*22a0*/  ULDC UR4, c[0x0][0x284] ;  /* 0x0000a10000047ab9 */ /* 0x000fe20000000800 */
[----:B------:R-:W-:Y:S02]  /*22b0*/  ISETP.NE.U32.AND P0, PT, R70, RZ, PT ;  /* 0x000000ff4600720c */ /* 0x000fe40003f05070 */
[----:B------:R-:W-:-:S02]  /*22c0*/  LOP3.LUT R7, R0, 0x7, RZ, 0xc0, !PT ;  /* 0x0000000700077812 */ /* 0x000fc400078ec0ff */
[----:B------:R-:W-:Y:S02]  /*22d0*/  ISETP.NE.AND.EX P0, PT, R71, RZ, PT, P0 ;  /* 0x000000ff4700720c */ /* 0x000fe40003f05300 */
[----:B------:R-:W-:Y:S01]  /*22e0*/  SHF.R.U32.HI R0, RZ, 0x1, R6 ;  /* 0x00000001ff007819 */ /* 0x000fe20000011606 */
[----:B-1----:R-:W-:-:S03]  /*22f0*/  IMAD R5, R3, -0x2, R4 ;  /* 0xfffffffe03057824 */ /* 0x002fc600078e0204 */
[----:B------:R-:W-:Y:S01]  /*2300*/  IADD3 R3, -R0, UR4, -R7 ;  /* 0x0000000400037c10 */ /* 0x000fe2000fffe907 */
[----:B------:R-:W-:-:S04]  /*2310*/  IMAD R64, R64, -0x40, R5 ;  /* 0xffffffc040407824 */ /* 0x000fc800078e0205 */
[----:B------:R-:W-:Y:S02]  /*2320*/  IMAD R62, R62, -0x80, R3 ;  /* 0xffffff803e3e7824 */ /* 0x000fe400078e0203 */
[----:B------:R-:W-:Y:S05]  /*2330*/  @!P0 BRA `(.L_x_36) ;  /* 0x0000000000548947 */ /* 0x000fea0003800000 */
[----:B------:R-:W-:Y:S02]  /*2340*/  ULDC.64 UR4, c[0x0][0x588] ;  /* 0x0001620000047ab9 */ /* 0x000fe40000000a00 */
[----:B------:R-:W-:-:S04]  /*2350*/  ISETP.NE.U32.AND P1, PT, RZ, UR4, PT ;  /* 0x00000004ff007c0c */ /* 0x000fc8000bf25070 */
[----:B------:R-:W-:-:S13]  /*2360*/  ISETP.NE.AND.EX P1, PT, RZ, UR5, PT, P1 ;  /* 0x00000005ff007c0c */ /* 0x000fda000bf25310 */
[----:B------:R-:W-:Y:S05]  /*2370*/  @!P1 BRA `(.L_x_37) ;  /* 0x0000000000289947 */ /* 0x000fea0003800000 */
[----:B------:R-:W1:Y:S01]  /*2380*/  LDC.64 R4, c[0x0][0x588] ;  /* 0x00016200ff047b82 */ /* 0x000e620000000a00 */
[----:B------:R-:W-:-:S04]  /*2390*/  IMAD R3, R70, UR43, RZ ;  /* 0x0000002b46037c24 */ /* 0x000fc8000f8e02ff */
[----:B-1----:R-:W-:-:S05]  /*23a0*/  IMAD.WIDE R4, R3, 0x4, R4 ;  /* 0x0000000403047825 */ /* 0x002fca00078e0204 */
[----:B------:R-:W2:Y:S01]  /*23b0*/  LDG.E R57, desc[UR54][R4.64] ;  /* 0x0000003604397981 */ /* 0x000ea2000c1e1900 */
[----:B------:R-:W-:Y:S02]  /*23c0*/  IMAD.MOV.U32 R56, RZ, RZ, 0x1 ;  /* 0x00000001ff387424 */ /* 0x000fe400078e00ff */
[----:B------:R-:W-:Y:S02]  /*23d0*/  IMAD.MOV.U32 R59, RZ, RZ, 0x1 ;  /* 0x00000001ff3b7424 */ /* 0x000fe400078e00ff */
[----:B------:R-:W-:Y:S02]  /*23e0*/  IMAD.MOV.U32 R61, RZ, RZ, 0x1 ;  /* 0x00000001ff3d7424 */ /* 0x000fe400078e00ff */
[--C-:B--2---:R-:W-:Y:S02]  /*23f0*/  IMAD.MOV.U32 R60, RZ, RZ, R57.reuse ;  /* 0x000000ffff3c7224 */ /* 0x104fe400078e0039 */
[----:B------:R-:W-:Y:S01]  /*2400*/  IMAD.MOV.U32 R63, RZ, RZ, R57 ;  /* 0x000000ffff3f7224 */ /* 0x000fe200078e0039 */
[----:B------:R-:W-:Y:S06]  /*2410*/  BRA `(.L_x_36) ;  /* 0x00000000001c7947 */ /* 0x000fec0003800000 */
.L_x_37:
[----:B------:R-:W-:Y:S01]  /*2420*/  ULDC UR4, c[0x0][0x580] ;  /* 0x0001600000047ab9 */ /* 0x000fe20000000800 */
[----:B------:R-:W-:Y:S02]  /*2430*/  IMAD.MOV.U32 R56, RZ, RZ, 0x1 ;  /* 0x00000001ff387424 */ /* 0x000fe400078e00ff */
[----:B------:R-:W-:Y:S02]  /*2440*/  IMAD.MOV.U32 R59, RZ, RZ, 0x1 ;  /* 0x00000001ff3b7424 */ /* 0x000fe400078e00ff */
[----:B------:R-:W-:Y:S02]  /*2450*/  IMAD.MOV.U32 R61, RZ, RZ, 0x1 ;  /* 0x00000001ff3d7424 */ /* 0x000fe400078e00ff */
[----:B------:R-:W-:Y:S02]  /*2460*/  IMAD.U32 R57, RZ, RZ, UR4 ;  /* 0x00000004ff397e24 */ /* 0x000fe4000f8e00ff */
[----:B------:R-:W-:Y:S02]  /*2470*/  IMAD.U32 R60, RZ, RZ, UR4 ;  /* 0x00000004ff3c7e24 */ /* 0x000fe4000f8e00ff */
[----:B------:R-:W-:-:S07]  /*2480*/  IMAD.U32 R63, RZ, RZ, UR4 ;  /* 0x00000004ff3f7e24 */ /* 0x000fce000f8e00ff */
.L_x_36:
[----:B------:R-:W1:Y:S02]  /*2490*/  LDC.64 R8, c[0x0][0x5b0] ;  /* 0x00016c00ff087b82 */ /* 0x000e640000000a00 */
[----:B-1----:R-:W-:-:S04]  /*24a0*/  ISETP.NE.U32.AND P1, PT, R8, RZ, PT ;  /* 0x000000ff0800720c */ /* 0x002fc80003f25070 */
[----:B------:R-:W-:-:S13]  /*24b0*/  ISETP.NE.AND.EX P1, PT, R9, RZ, PT, P1 ;  /* 0x000000ff0900720c */ /* 0x000fda0003f25310 */
        /* <DEDUP_REMOVED lines=8> */
[----:B------:R1:W5:Y:S01]  /*2540*/  LDG.E R58, desc[UR54][R4.64] ;  /* 0x00000036043a7981 */ /* 0x000362000c1e1900 */
[----:B------:R-:W-:Y:S05]  /*2550*/  BRA `(.L_x_38) ;  /* 0x0000000000087947 */ /* 0x000fea0003800000 */
.L_x_39:
[----:B------:R-:W-:Y:S02]  /*2560*/  ULDC UR4, c[0x0][0x5a0] ;  /* 0x0001680000047ab9 */ /* 0x000fe40000000800 */
[----:B------:R-:W-:-:S07]  /*2570*/  IMAD.U32 R58, RZ, RZ, UR4 ;  /* 0x00000004ff3a7e24 */ /* 0x000fce000f8e00ff */
.L_x_38:
[----:B------:R-:W2:Y:S01]  /*2580*/  LDC.64 R10, c[0x0][0x5c0] ;  /* 0x00017000ff0a7b82 */ /* 0x000ea20000000a00 */
[----:B------:R-:W-:Y:S01]  /*2590*/  ULDC.64 UR4, c[0x0][0x588] ;  /* 0x0001620000047ab9 */ /* 0x000fe20000000a00 */
[----:B------:R-:W-:Y:S01]  /*25a0*/  ISETP.EQ.U32.AND P3, PT, R70, RZ, PT ;  /* 0x000000ff4600720c */ /* 0x000fe20003f62070 */
[----:B-1----:R-:W-:Y:S01]  /*25b0*/  IMAD.MOV.U32 R4, RZ, RZ, 0x1 ;  /* 0x00000001ff047424 */ /* 0x002fe200078e00ff */
[----:B------:R-:W-:Y:S01]  /*25c0*/  ISETP.NE.U32.AND P1, PT, RZ, UR4, PT ;  /* 0x00000004ff007c0c */ /* 0x000fe2000bf25070 */
[----:B------:R-:W-:Y:S01]  /*25d0*/  IMAD.MOV.U32 R3, RZ, RZ, 0x1 ;  /* 0x00000001ff037424 */ /* 0x000fe200078e00ff */
[----:B------:R-:W-:Y:S02]  /*25e0*/  LOP3.LUT P4, RZ, R61, 0xff, RZ, 0xc0, !PT ;  /* 0x000000ff3dff7812 */ /* 0x000fe4000788c0ff */
[----:B------:R-:W1:Y:S01]  /*25f0*/  LDC R13, c[0x0][0x5c8] ;  /* 0x00017200ff0d7b82 */ /* 0x000e620000000800 */
[----:B------:R-:W-:Y:S02]  /*2600*/  ISETP.NE.AND.EX P1, PT, RZ, UR5, PT, P1 ;  /* 0x00000005ff007c0c */ /* 0x000fe4000bf25310 */
[----:B------:R-:W-:-:S02]  /*2610*/  FSEL R0, R63, R60, !P4 ;  /* 0x0000003c3f007208 */ /* 0x000fc40006000000 */
[----:B------:R-:W-:Y:S02]  /*2620*/  ISETP.EQ.OR.EX P3, PT, R71, RZ, !P1, P3 ;  /* 0x000000ff4700720c */ /* 0x000fe40004f62730 */
[----:B------:R-:W-:Y:S02]  /*2630*/  PLOP3.LUT P1, PT, P1, PT, PT, 0x8, 0x0 ;  /* 0x000000000000781c */ /* 0x000fe40000f2e170 */
[C---:B------:R-:W-:Y:S02]  /*2640*/  FSEL R60, R57.reuse, R60, !P0 ;  /* 0x0000003c393c7208 */ /* 0x040fe40004000000 */
[----:B------:R-:W-:Y:S02]  /*2650*/  FSEL R0, R57, R0, !P0 ;  /* 0x0000000039007208 */ /* 0x000fe40004000000 */
[----:B--2---:R-:W-:-:S04]  /*2660*/  ISETP.NE.U32.AND P2, PT, R10, RZ, PT ;  /* 0x000000ff0a00720c */ /* 0x004fc80003f45070 */
[----:B------:R-:W-:-:S04]  /*2670*/  ISETP.NE.AND.EX P2, PT, R11, RZ, PT, P2 ;  /* 0x000000ff0b00720c */ /* 0x000fc80003f45320 */
[----:B-1----:R-:W-:Y:S01]  /*2680*/  FSEL R13, R13, RZ, !P2 ;  /* 0x000000ff0d0d7208 */ /* 0x002fe20005000000 */
[----:B------:R-:W-:Y:S08]  /*2690*/  @!P3 BRA `(.L_x_40) ;  /* 0x000000000040b947 */ /* 0x000ff00003800000 */
[----:B------:R-:W-:Y:S04]  /*26a0*/  BSSY B0, `(.L_x_41) ;  /* 0x000000e000007945 */ /* 0x000fe80003800000 */
[----:B------:R-:W-:Y:S05]  /*26b0*/  @!P0 BRA `(.L_x_42) ;  /* 0x0000000000248947 */ /* 0x000fea0003800000 */
[----:B------:R-:W-:Y:S02]  /*26c0*/  LOP3.LUT P4, RZ, R59, 0xff, RZ, 0xc0, !PT ;  /* 0x000000ff3bff7812 */ /* 0x000fe4000788c0ff */
[----:B------:R-:W-:Y:S02]  /*26d0*/  PLOP3.LUT P3, PT, P1, PT, PT, 0x80, 0x0 ;  /* 0x000000000000781c */ /* 0x000fe40000f6f070 */
[----:B------:R-:W-:-:S09]  /*26e0*/  PRMT R61, RZ, 0x7610, R61 ;  /* 0x00007610ff3d7816 */ /* 0x000fd2000000003d */
[----:B------:R-:W-:Y:S05]  /*26f0*/  @!P4 BRA `(.L_x_43) ;  /* 0x000000000020c947 */ /* 0x000fea0003800000 */
[----:B------:R-:W-:Y:S01]  /*2700*/  FSETP.EQ.AND P3, PT, R57, RZ, PT ;  /* 0x000000ff3900720b */ /* 0x000fe20003f62000 */
[----:B------:R-:W-:Y:S01]  /*2710*/  IMAD.MOV.U32 R60, RZ, RZ, R57 ;  /* 0x000000ffff3c7224 */ /* 0x000fe200078e0039 */
[----:B------:R-:W-:Y:S01]  /*2720*/  PRMT R61, R59, 0x7610, R61 ;  /* 0x000076103b3d7816 */ /* 0x000fe2000000003d */
[----:B------:R-:W-:Y:S01]  /*2730*/  IMAD.MOV.U32 R0, RZ, RZ, R57 ;  /* 0x000000ffff007224 */ /* 0x000fe200078e0039 */
[----:B------:R-:W-:Y:S09]  /*2740*/  BRA `(.L_x_43) ;  /* 0x00000000000c7947 */ /* 0x000ff20003800000 */
.L_x_42:
[----:B------:R-:W-:Y:S01]  /*2750*/  FSETP.EQ.AND P3, PT, R57, RZ, PT ;  /* 0x000000ff3900720b */ /* 0x000fe20003f62000 */
[--C-:B------:R-:W-:Y:S02]  /*2760*/  IMAD.MOV.U32 R60, RZ, RZ, R57.reuse ;  /* 0x000000ffff3c7224 */ /* 0x100fe400078e0039 */
[----:B------:R-:W-:-:S10]  /*2770*/  IMAD.MOV.U32 R0, RZ, RZ, R57 ;  /* 0x000000ffff007224 */ /* 0x000fd400078e0039 */
.L_x_43:
[----:B------:R-:W-:Y:S05]  /*2780*/  BSYNC B0 ;  /* 0x0000000000007941 */ /* 0x000fea0003800000 */
.L_x_41:
[----:B------:R-:W-:-:S07]  /*2790*/  SEL R4, RZ, 0x1, P3 ;  /* 0x00000001ff047807 */ /* 0x000fce0001800000 */
.L_x_40:
[----:B------:R-:W-:Y:S04]  /*27a0*/  BSSY B0, `(.L_x_44) ;  /* 0x000000f000007945 */ /* 0x000fe80003800000 */
[----:B------:R-:W-:Y:S05]  /*27b0*/  @!P0 BRA `(.L_x_45) ;  /* 0x0000000000288947 */ /* 0x000fea0003800000 */
[----:B------:R-:W-:Y:S02]  /*27c0*/  LOP3.LUT P0, RZ, R56, 0xff, RZ, 0xc0, !PT ;  /* 0x000000ff38ff7812 */ /* 0x000fe4000780c0ff */
[----:B------:R-:W-:Y:S02]  /*27d0*/  PRMT R59, RZ, 0x7610, R59 ;  /* 0x00007610ff3b7816 */ /* 0x000fe4000000003b */
[----:B------:R-:W-:-:S09]  /*27e0*/  PRMT R61, RZ, 0x7610, R61 ;  /* 0x00007610ff3d7816 */ /* 0x000fd2000000003d */
[----:B------:R-:W-:Y:S05]  /*27f0*/  @!P0 BRA `(.L_x_46) ;  /* 0x0000000000248947 */ /* 0x000fea0003800000 */
[----:B------:R-:W-:Y:S01]  /*2800*/  FSETP.EQ.AND P1, PT, R57, RZ, PT ;  /* 0x000000ff3900720b */ /* 0x000fe20003f22000 */
[----:B------:R-:W-:Y:S01]  /*2810*/  IMAD.MOV.U32 R60, RZ, RZ, R57 ;  /* 0x000000ffff3c7224 */ /* 0x000fe200078e0039 */
[C---:B------:R-:W-:Y:S01]  /*2820*/  PRMT R59, R56.reuse, 0x7610, R59 ;  /* 0x00007610383b7816 */ /* 0x040fe2000000003b */
[----:B------:R-:W-:Y:S01]  /*2830*/  IMAD.MOV.U32 R0, RZ, RZ, R57 ;  /* 0x000000ffff007224 */ /* 0x000fe200078e0039 */
[----:B------:R-:W-:Y:S01]  /*2840*/  PRMT R61, R56, 0x7610, R61 ;  /* 0x00007610383d7816 */ /* 0x000fe2000000003d */
[----:B------:R-:W-:Y:S08]  /*2850*/  BRA `(.L_x_46) ;  /* 0x00000000000c7947 */ /* 0x000ff00003800000 */
.L_x_45:
[----:B------:R-:W-:Y:S01]  /*2860*/  FSETP.EQ.AND P1, PT, R57, RZ, PT ;  /* 0x000000ff3900720b */ /* 0x000fe20003f22000 */
[--C-:B------:R-:W-:Y:S02]  /*2870*/  IMAD.MOV.U32 R60, RZ, RZ, R57.reuse ;  /* 0x000000ffff3c7224 */ /* 0x100fe400078e0039 */
[----:B------:R-:W-:-:S10]  /*2880*/  IMAD.MOV.U32 R0, RZ, RZ, R57 ;  /* 0x000000ffff007224 */ /* 0x000fd400078e0039 */
.L_x_46:
[----:B------:R-:W-:Y:S05]  /*2890*/  BSYNC B0 ;  /* 0x0000000000007941 */ /* 0x000fea0003800000 */
.L_x_44:
[----:B------:R-:W-:Y:S01]  /*28a0*/  PRMT R8, R4, 0x9910, RZ ;  /* 0x0000991004087816 */ /* 0x000fe200000000ff */
[----:B------:R-:W-:Y:S02]  /*28b0*/  IMAD.U32 R20, RZ, RZ, UR48 ;  /* 0x00000030ff147e24 */ /* 0x000fe4000f8e00ff */
[----:B------:R-:W-:Y:S01]  /*28c0*/  IMAD.MOV.U32 R15, RZ, RZ, R13 ;  /* 0x000000ffff0f7224 */ /* 0x000fe200078e000d */
[----:B------:R-:W-:Y:S06]  /*28d0*/  @!P2 BRA `(.L_x_47) ;  /* 0x00000000005ca947 */ /* 0x000fec0003800000 */
[----:B------:R-:W1:Y:S01]  /*28e0*/  LDC.64 R12, c[0x0][0x5d0] ;  /* 0x00017400ff0c7b82 */ /* 0x000e620000000a00 */
[----:B------:R-:W-:Y:S01]  /*28f0*/  SHF.R.U32.HI R6, RZ, 0x5, R6 ;  /* 0x00000005ff067819 */ /* 0x000fe20000011606 */
[----:B------:R-:W-:Y:S01]  /*2900*/  USHF.R.S32.HI UR4, URZ, 0x1f, UR43 ;  /* 0x0000001f3f047899 */ /* 0x000fe2000801142b */
[----:B------:R-:W-:-:S03]  /*2910*/  ISETP.GE.AND P0, PT, R64, 0x1, PT ;  /* 0x000000014000780c */ /* 0x000fc60003f06270 */
[----:B------:R-:W-:Y:S01]  /*2920*/  IMAD.SHL.U32 R4, R6, 0x10, RZ ;  /* 0x0000001006047824 */ /* 0x000fe200078e00ff */
[C---:B------:R-:W-:Y:S02]  /*2930*/  ISETP.LT.OR P2, PT, R62.reuse, 0x1, !P0 ;  /* 0x000000013e00780c */ /* 0x040fe40004741670 */
[----:B------:R-:W-:Y:S02]  /*2940*/  ISETP.LT.OR P0, PT, R62, 0x9, !P0 ;  /* 0x000000093e00780c */ /* 0x000fe40004701670 */
[----:B------:R-:W-:-:S05]  /*2950*/  LOP3.LUT R4, R4, 0xfffffff0, R7, 0xe2, !PT ;  /* 0xfffffff004047812 */ /* 0x000fca00078ee207 */
[----:B------:R-:W-:-:S05]  /*2960*/  VIADD R4, R4, UR42 ;  /* 0x0000002a04047c36 */ /* 0x000fca0008000000 */
[--C-:B------:R-:W-:Y:S01]  /*2970*/  SHF.R.S32.HI R5, RZ, 0x1f, R4.reuse ;  /* 0x0000001fff057819 */ /* 0x100fe20000011404 */
[C---:B-1----:R-:W-:Y:S02]  /*2980*/  IMAD R6, R12.reuse, UR4, RZ ;  /* 0x000000040c067c24 */ /* 0x042fe4000f8e02ff */
[----:B------:R-:W-:-:S04]  /*2990*/  IMAD.WIDE.U32 R4, R12, UR43, R4 ;  /* 0x0000002b0c047c25 */ /* 0x000fc8000f8e0004 */
[----:B------:R-:W-:Y:S01]  /*29a0*/  IMAD R7, R13, UR43, R6 ;  /* 0x0000002b0d077c24 */ /* 0x000fe2000f8e0206 */
[----:B------:R-:W-:-:S03]  /*29b0*/  LEA R6, P3, R4, R10, 0x1 ;  /* 0x0000000a04067211 */ /* 0x000fc600078608ff */
[----:B------:R-:W-:-:S05]  /*29c0*/  IMAD.IADD R5, R5, 0x1, R7 ;  /* 0x0000000105057824 */ /* 0x000fca00078e0207 */
[----:B------:R-:W-:-:S05]  /*29d0*/  LEA.HI.X R7, R4, R11, R5, 0x1, P3 ;  /* 0x0000000b04077211 */ /* 0x000fca00018f0c05 */
[----:B------:R-:W2:Y:S04]  /*29e0*/  @!P2 LDG.E.U16 R5, desc[UR54][R6.64] ;  /* 0x000000360605a981 */ /* 0x000ea8000c1e1500 */
[----:B------:R-:W3:Y:S01]  /*29f0*/  @!P0 LDG.E.U16 R4, desc[UR54][R6.64+0x10] ;  /* 0x0000103606048981 */ /* 0x000ee2000c1e1500 */
[----:B------:R-:W-:Y:S01]  /*2a00*/  IMAD.MOV.U32 R13, RZ, RZ, RZ ;  /* 0x000000ffff0d7224 */ /* 0x000fe200078e00ff */
[----:B--2---:R-:W-:-:S04]  /*2a10*/  @!P2 PRMT R13, R5, 0x5410, RZ ;  /* 0x00005410050da816 */ /* 0x004fc800000000ff */
[----:B---3--:R-:W-:-:S05]  /*2a20*/  @!P0 PRMT R13, R13, 0x5410, R4 ;  /* 0x000054100d0d8816 */ /* 0x008fca0000000004 */
[--C-:B------:R-:W-:Y:S02]  /*2a30*/  HADD2.F32 R15, -RZ, R13.reuse.H0_H0 ;  /* 0x2000000dff0f7230 */ /* 0x100fe40000004100 */
[----:B------:R-:W-:-:S07]  /*2a40*/  HADD2.F32 R13, -RZ, R13.H1_H1 ;  /* 0x3000000dff0d7230 */ /* 0x000fce0000004100 */
.L_x_47:
[----:B------:R-:W-:Y:S01]  /*2a50*/  ISETP.NE.AND P0, PT, R8, RZ, PT ;  /* 0x000000ff0800720c */ /* 0x000fe20003f05270 */
[----:B------:R-:W-:Y:S01]  /*2a60*/  BSSY B0, `(.L_x_48) ;  /* 0x0000031000007945 */ /* 0x000fe20003800000 */
[----:B------:R-:W-:Y:S01]  /*2a70*/  IMAD.U32 R14, RZ, RZ, UR47 ;  /* 0x0000002fff0e7e24 */ /* 0x000fe2000f8e00ff */
[----:B------:R-:W-:Y:S02]  /*2a80*/  CS2R R10, SRZ ;  /* 0x00000000000a7805 */ /* 0x000fe4000001ff00 */
[----:B------:R-:W-:Y:S02]  /*2a90*/  CS2R R8, SRZ ;  /* 0x0000000000087805 */ /* 0x000fe4000001ff00 */
[----:B------:R-:W-:Y:S02]  /*2aa0*/  CS2R R6, SRZ ;  /* 0x0000000000067805 */ /* 0x000fe4000001ff00 */
[----:B------:R-:W-:Y:S02]  /*2ab0*/  LOP3.LUT R12, R20, 0x1, RZ, 0x3c, !PT ;  /* 0x00000001140c7812 */ /* 0x000fe400078e3cff */
[----:B------:R-:W-:-:S02]  /*2ac0*/  CS2R R4, SRZ ;  /* 0x0000000000047805 */ /* 0x000fc4000001ff00 */
[----:B------:R-:W-:Y:S05]  /*2ad0*/  @!P0 BRA `(.L_x_49) ;  /* 0x0000000000a48947 */ /* 0x000fea0003800000 */
[----:B------:R-:W-:-:S13]  /*2ae0*/  ISETP.NE.AND P2, PT, R69, 0x3, PT ;  /* 0x000000034500780c */ /* 0x000fda0003f45270 */
[----:B------:R-:W-:Y:S05]  /*2af0*/  @!P2 BRA `(.L_x_50) ;  /* 0x000000000004a947 */ /* 0x000fea0003800000 */
[----:B------:R-:W-:Y:S01]  /*2b00*/  BPT.TRAP 0x1 ;  /* 0x000000040000795c */ /* 0x000fe20000300000 */
.L_x_50:
[----:B------:R-:W-:Y:S01]  /*2b10*/  IMAD.U32 R5, RZ, RZ, UR47 ;  /* 0x0000002fff057e24 */ /* 0x000fe2000f8e00ff */
[----:B------:R-:W-:Y:S02]  /*2b20*/  SHF.L.U32 R12, R12, 0x1f, RZ ;  /* 0x0000001f0c0c7819 */ /* 0x000fe400000006ff */
[----:B------:R-:W-:Y:S02]  /*2b30*/  CS2R R10, SRZ ;  /* 0x00000000000a7805 */ /* 0x000fe4000001ff00 */
[----:B------:R-:W-:-:S04]  /*2b40*/  LEA R5, R5, UR51, 0x3 ;  /* 0x0000003305057c11 */ /* 0x000fc8000f8e18ff */
[----:B------:R-:W1:Y:S02]  /*2b50*/  SYNCS.PHASECHK.TRANS64.TRYWAIT P2, [R5+URZ+0x80], R12 ;  /* 0x0000800c050075a7 */ /* 0x000e64000804017f */
[----:B-1----:R-:W-:Y:S05]  /*2b60*/  @!P2 BRA `(.L_x_51) ;  /* 0x000000440040a947 */ /* 0x002fea0003800000 */
.L_x_138:
[----:B------:R-:W-:Y:S02]  /*2b70*/  CS2R R8, SRZ ;  /* 0x0000000000087805 */ /* 0x000fe4000001ff00 */
[----:B------:R-:W-:Y:S02]  /*2b80*/  CS2R R6, SRZ ;  /* 0x0000000000067805 */ /* 0x000fe4000001ff00 */
[----:B-1----:R-:W-:Y:S01]  /*2b90*/  CS2R R4, SRZ ;  /* 0x0000000000047805 */ /* 0x002fe2000001ff00 */
[----:B------:R-:W-:Y:S06]  /*2ba0*/  @P1 BRA `(.L_x_52) ;  /* 0x0000000000541947 */ /* 0x000fec0003800000 */
[C---:B------:R-:W-:Y:S01]  /*2bb0*/  IMAD.SHL.U32 R4, R18.reuse, 0x10, RZ ;  /* 0x0000001012047824 */ /* 0x040fe200078e00ff */
[----:B------:R-:W-:Y:S01]  /*2bc0*/  SHF.R.U32.HI R7, RZ, 0x1, R18 ;  /* 0x00000001ff077819 */ /* 0x000fe20000011612 */
[C---:B------:R-:W-:Y:S01]  /*2bd0*/  IMAD.SHL.U32 R5, R18.reuse, 0x20, RZ ;  /* 0x0000002012057824 */ /* 0x040fe200078e00ff */
[C---:B------:R-:W-:Y:S01]  /*2be0*/  LOP3.LUT P2, RZ, R18.reuse, 0x4, RZ, 0xc0, !PT ;  /* 0x0000000412ff7812 */ /* 0x040fe2000784c0ff */
[----:B------:R-:W-:Y:S01]  /*2bf0*/  IMAD.SHL.U32 R9, R18, 0x4, RZ ;  /* 0x0000000412097824 */ /* 0x000fe200078e00ff */
[----:B------:R-:W-:Y:S01]  /*2c00*/  LOP3.LUT R4, R4, 0xe00, RZ, 0xc0, !PT ;  /* 0x00000e0004047812 */ /* 0x000fe200078ec0ff */
[----:B------:R-:W-:Y:S05]  /*2c10*/  WARPSYNC.ALL ;  /* 0x0000000000007948 */ /* 0x000fea0003800000 */
[----:B------:R-:W-:-:S02]  /*2c20*/  LOP3.LUT R6, R5, 0xc0, RZ, 0xc0, !PT ;  /* 0x000000c005067812 */ /* 0x000fc400078ec0ff */
[----:B------:R-:W-:Y:S02]  /*2c30*/  LOP3.LUT R4, R4, 0x20, R5, 0xf8, !PT ;  /* 0x0000002004047812 */ /* 0x000fe400078ef805 */
[----:B------:R-:W-:Y:S02]  /*2c40*/  LOP3.LUT R6, R6, 0x8, R7, 0xf8, !PT ;  /* 0x0000000806067812 */ /* 0x000fe400078ef807 */
[----:B------:R-:W-:Y:S01]  /*2c50*/  LOP3.LUT R4, R4, 0x100, R5, 0xf8, !PT ;  /* 0x0000010004047812 */ /* 0x000fe200078ef805 */
[----:B------:R-:W-:Y:S01]  /*2c60*/  IMAD.U32 R5, RZ, RZ, UR47 ;  /* 0x0000002fff057e24 */ /* 0x000fe2000f8e00ff */
[----:B------:R-:W-:-:S04]  /*2c70*/  LOP3.LUT R9, R6, 0x18, R9, 0x78, !PT ;  /* 0x0000001806097812 */ /* 0x000fc800078e7809 */
[----:B------:R-:W-:-:S05]  /*2c80*/  LOP3.LUT R4, R4, R9, RZ, 0xfc, !PT ;  /* 0x0000000904047212 */ /* 0x000fca00078efcff */
[----:B------:R-:W-:-:S05]  /*2c90*/  IMAD R4, R5, 0x1000, R4 ;  /* 0x0000100005047824 */ /* 0x000fca00078e0204 */
[----:B------:R-:W-:-:S05]  /*2ca0*/  LEA R4, R4, UR51, 0x1 ;  /* 0x0000003304047c11 */ /* 0x000fca000f8e08ff */
[C---:B------:R-:W-:Y:S02]  /*2cb0*/  VIADD R5, R4.reuse, 0x200 ;  /* 0x0000020004057836 */ /* 0x040fe40000000000 */
[----:B------:R-:W-:Y:S02]  /*2cc0*/  VIADD R8, R4, 0x220 ;  /* 0x0000022004087836 */ /* 0x000fe40000000000 */
[----:B------:R-:W-:Y:S02]  /*2cd0*/  @P2 VIADD R8, R5, 0xffffffe0 ;  /* 0xffffffe005082836 */ /* 0x000fe40000000000 */
[----:B------:R-:W1:Y:S04]  /*2ce0*/  LDSM.16.M88.4 R4, [R4+0x200] ;  /* 0x000200000404783b */ /* 0x000e680000000200 */
[----:B------:R-:W2:Y:S02]  /*2cf0*/  LDSM.16.M88.4 R8, [R8] ;  /* 0x000000000808783b */ /* 0x000ea40000000200 */
.L_x_52:
[----:B------:R-:W-:-:S04]  /*2d00*/  UIADD3 UR4, UR47, 0x1, URZ ;  /* 0x000000012f047890 */ /* 0x000fc8000fffe03f */
[----:B------:R-:W-:-:S04]  /*2d10*/  UISETP.NE.AND UP0, UPT, UR4, 0x3, UPT ;  /* 0x000000030400788c */ /* 0x000fc8000bf05270 */
[----:B------:R-:W-:Y:S02]  /*2d20*/  USEL UR5, URZ, 0x1, UP0 ;  /* 0x000000013f057887 */ /* 0x000fe40008000000 */
[----:B------:R-:W-:Y:S02]  /*2d30*/  USEL UR4, UR4, URZ, UP0 ;  /* 0x0000003f04047287 */ /* 0x000fe40008000000 */
[----:B------:R-:W-:-:S04]  /*2d40*/  ULOP3.LUT UR5, UR48, 0x1, UR5, 0x96, !UPT ;  /* 0x0000000130057892 */ /* 0x000fc8000f8e9605 */
[----:B------:R-:W-:Y:S02]  /*2d50*/  IMAD.U32 R14, RZ, RZ, UR4 ;  /* 0x00000004ff0e7e24 */ /* 0x000fe4000f8e00ff */
[----:B------:R-:W-:-:S07]  /*2d60*/  IMAD.U32 R12, RZ, RZ, UR5 ;  /* 0x00000005ff0c7e24 */ /* 0x000fce000f8e00ff */
.L_x_49:
[----:B------:R-:W-:Y:S05]  /*2d70*/  BSYNC B0 ;  /* 0x0000000000007941 */ /* 0x000fea0003800000 */
.L_x_48:
[--C-:B-1----:R-:W-:Y:S02]  /*2d80*/  HADD2.F32 R23, -RZ, R4.reuse.H1_H1 ;  /* 0x30000004ff177230 */ /* 0x102fe40000004100 */
[C---:B-----5:R-:W-:Y:S01]  /*2d90*/  FFMA R20, R58.reuse, R25, R15 ;  /* 0x000000193a147223 */ /* 0x060fe2000000000f */
[----:B------:R-:W-:Y:S02]  /*2da0*/  HADD2.F32 R25, -RZ, R5.H0_H0 ;  /* 0x20000005ff197230 */ /* 0x000fe40000004100 */
[C---:B------:R-:W-:Y:S01]  /*2db0*/  FFMA R26, R58.reuse, R26, R13 ;  /* 0x0000001a3a1a7223 */ /* 0x040fe2000000000d */
[----:B------:R-:W-:Y:S02]  /*2dc0*/  HADD2.F32 R21, -RZ, R4.H0_H0 ;  /* 0x20000004ff157230 */ /* 0x000fe40000004100 */
[----:B------:R-:W-:Y:S01]  /*2dd0*/  FFMA R67, R23, R63, R20 ;  /* 0x0000003f17437223 */ /* 0x000fe20000000014 */
[----:B------:R-:W-:Y:S01]  /*2de0*/  FFMA R24, R58, R24, R15 ;  /* 0x000000183a187223 */ /* 0x000fe2000000000f */
[----:B------:R-:W-:-:S02]  /*2df0*/  HADD2.F32 R23, -RZ, R6.H1_H1 ;  /* 0x30000006ff177230 */ /* 0x000fc40000004100 */
[C---:B------:R-:W-:Y:S01]  /*2e00*/  FFMA R20, R58.reuse, R29, R15 ;  /* 0x0000001d3a147223 */ /* 0x040fe2000000000f */
[C-C-:B------:R-:W-:Y:S01]  /*2e10*/  FFMA R62, R58.reuse, R27, R13.reuse ;  /* 0x0000001b3a3e7223 */ /* 0x140fe2000000000d */
[-C--:B------:R-:W-:Y:S01]  /*2e20*/  FFMA R26, R25, R63.reuse, R26 ;  /* 0x0000003f191a7223 */ /* 0x080fe2000000001a */
[----:B------:R-:W-:Y:S01]  /*2e30*/  FFMA R64, R21, R63, R24 ;  /* 0x0000003f15407223 */ /* 0x000fe20000000018 */
[--C-:B------:R-:W-:Y:S02]  /*2e40*/  HADD2.F32 R25, -RZ, R7.reuse.H0_H0 ;  /* 0x20000007ff197230 */ /* 0x100fe40000004100 */
[C-C-:B------:R-:W-:Y:S01]  /*2e50*/  FFMA R30, R58.reuse, R30, R13.reuse ;  /* 0x0000001e3a1e7223 */ /* 0x140fe2000000000d */
[----:B------:R-:W-:Y:S02]  /*2e60*/  HADD2.F32 R27, -RZ, R7.H1_H1 ;  /* 0x30000007ff1b7230 */ /* 0x000fe40000004100 */
[----:B------:R-:W-:Y:S01]  /*2e70*/  FFMA R24, R58, R31, R13 ;  /* 0x0000001f3a187223 */ /* 0x000fe2000000000d */
[----:B------:R-:W-:Y:S01]  /*2e80*/  FFMA R29, R23, R63, R20 ;  /* 0x0000003f171d7223 */ /* 0x000fe20000000014 */
[----:B--2---:R-:W-:-:S02]  /*2e90*/  HADD2.F32 R23, -RZ, R8.H1_H1 ;  /* 0x30000008ff177230 */ /* 0x004fc40000004100 */
[C---:B------:R-:W-:Y:S01]  /*2ea0*/  FFMA R20, R58.reuse, R33, R15 ;  /* 0x000000213a147223 */ /* 0x040fe2000000000f */
[-C--:B------:R-:W-:Y:S01]  /*2eb0*/  FFMA R30, R25, R63.reuse, R30 ;  /* 0x0000003f191e7223 */ /* 0x080fe2000000001e */
[----:B------:R-:W-:Y:S01]  /*2ec0*/  FFMA R31, R27, R63, R24 ;  /* 0x0000003f1b1f7223 */ /* 0x000fe20000000018 */
[----:B------:R-:W-:Y:S02]  /*2ed0*/  HADD2.F32 R65, -RZ, R5.H1_H1 ;  /* 0x30000005ff417230 */ /* 0x000fe40000004100 */
[C-C-:B------:R-:W-:Y:S01]  /*2ee0*/  FFMA R24, R58.reuse, R35, R13.reuse ;  /* 0x000000233a187223 */ /* 0x140fe2000000000d */
[--C-:B------:R-:W-:Y:S02]  /*2ef0*/  HADD2.F32 R25, -RZ, R9.reuse.H0_H0 ;  /* 0x20000009ff197230 */ /* 0x100fe40000004100 */
[----:B------:R-:W-:Y:S01]  /*2f00*/  FFMA R34, R58, R34, R13 ;  /* 0x000000223a227223 */ /* 0x000fe2000000000d */
[----:B------:R-:W-:Y:S02]  /*2f10*/  HADD2.F32 R27, -RZ, R9.H1_H1 ;  /* 0x30000009ff1b7230 */ /* 0x000fe40000004100 */
[----:B------:R-:W-:Y:S01]  /*2f20*/  FFMA R33, R23, R63, R20 ;  /* 0x0000003f17217223 */ /* 0x000fe20000000014 */
[----:B------:R-:W-:-:S02]  /*2f30*/  IMAD.SHL.U32 R35, R18, 0x20, RZ ;  /* 0x0000002012237824 */ /* 0x000fc400078e00ff */
[-C--:B------:R-:W-:Y:S01]  /*2f40*/  FFMA R65, R65, R63.reuse, R62 ;  /* 0x0000003f41417223 */ /* 0x080fe2000000003e */
[----:B------:R-:W-:Y:S02]  /*2f50*/  IMAD.SHL.U32 R23, R18, 0x10, RZ ;  /* 0x0000001012177824 */ /* 0x000fe400078e00ff */
[----:B------:R-:W-:Y:S01]  /*2f60*/  FFMA R25, R25, R63, R34 ;  /* 0x0000003f19197223 */ /* 0x000fe20000000022 */
[----:B------:R-:W-:Y:S02]  /*2f70*/  HADD2.F32 R21, -RZ, R6.H0_H0 ;  /* 0x20000006ff157230 */ /* 0x000fe40000004100 */
[C-C-:B------:R-:W-:Y:S01]  /*2f80*/  FFMA R20, R58.reuse, R37, R15.reuse ;  /* 0x000000253a147223 */ /* 0x140fe2000000000f */
[C-C-:B------:R-:W-:Y:S01]  /*2f90*/  FFMA R28, R58.reuse, R28, R15.reuse ;  /* 0x0000001c3a1c7223 */ /* 0x140fe2000000000f */
[-C--:B------:R-:W-:Y:S01]  /*2fa0*/  FFMA R34, R27, R63.reuse, R24 ;  /* 0x0000003f1b227223 */ /* 0x080fe20000000018 */
[----:B------:R-:W-:Y:S01]  /*2fb0*/  SHF.R.U32.HI R62, RZ, 0x1, R18 ;  /* 0x00000001ff3e7819 */ /* 0x000fe20000011612 */
[----:B------:R-:W-:Y:S01]  /*2fc0*/  FFMA R32, R58, R32, R15 ;  /* 0x000000203a207223 */ /* 0x000fe2000000000f */
[----:B------:R-:W-:Y:S01]  /*2fd0*/  LOP3.LUT R37, R35, 0xc0, RZ, 0xc0, !PT ;  /* 0x000000c023257812 */ /* 0x000fe200078ec0ff */
[----:B------:R-:W-:Y:S01]  /*2fe0*/  FFMA R28, R21, R63, R28 ;  /* 0x0000003f151c7223 */ /* 0x000fe2000000001c */
[----:B------:R-:W-:Y:S01]  /*2ff0*/  LOP3.LUT R24, R23, 0xe00, RZ, 0xc0, !PT ;  /* 0x00000e0017187812 */ /* 0x000fe200078ec0ff */
[----:B------:R-:W-:Y:S01]  /*3000*/  HADD2.F32 R23, -RZ, R10.H1_H1 ;  /* 0x3000000aff177230 */ /* 0x000fe20000004100 */
[----:B------:R-:W-:Y:S01]  /*3010*/  LOP3.LUT R37, R37, 0x8, R62, 0xf8, !PT ;  /* 0x0000000825257812 */ /* 0x000fe200078ef83e */
[----:B------:R-:W-:Y:S01]  /*3020*/  HADD2.F32 R21, -RZ, R8.H0_H0 ;  /* 0x20000008ff157230 */ /* 0x000fe20000004100 */
[----:B------:R-:W-:Y:S01]  /*3030*/  LOP3.LUT R24, R24, 0x20, R35, 0xf8, !PT ;  /* 0x0000002018187812 */ /* 0x000fe200078ef823 */
[----:B------:R-:W-:-:S02]  /*3040*/  IMAD.SHL.U32 R62, R18, 0x4, RZ ;  /* 0x00000004123e7824 */ /* 0x000fc400078e00ff */
[-C--:B------:R-:W-:Y:S01]  /*3050*/  FFMA R27, R23, R63.reuse, R20 ;  /* 0x0000003f171b7223 */ /* 0x080fe20000000014 */
[----:B------:R-:W-:Y:S01]  /*3060*/  LOP3.LUT R20, R18, 0xff, RZ, 0xc0, !PT ;  /* 0x000000ff12147812 */ /* 0x000fe200078ec0ff */
[----:B------:R-:W-:Y:S01]  /*3070*/  FFMA R32, R21, R63, R32 ;  /* 0x0000003f15207223 */ /* 0x000fe20000000020 */
[----:B------:R-:W-:Y:S01]  /*3080*/  LOP3.LUT R35, R24, 0x100, R35, 0xf8, !PT ;  /* 0x0000010018237812 */ /* 0x000fe200078ef823 */
[----:B------:R-:W-:Y:S01]  /*3090*/  HADD2.F32 R21, -RZ, R10.H0_H0 ;  /* 0x2000000aff157230 */ /* 0x000fe20000004100 */
[----:B------:R-:W-:Y:S01]  /*30a0*/  LOP3.LUT R62, R37, 0x18, R62, 0x78, !PT ;  /* 0x00000018253e7812 */ /* 0x000fe200078e783e */
[C---:B------:R-:W-:Y:S01]  /*30b0*/  FFMA R36, R58.reuse, R36, R15 ;  /* 0x000000243a247223 */ /* 0x040fe2000000000f */
[----:B------:R-:W-:Y:S02]  /*30c0*/  HADD2.F32 R23, -RZ, R11.H1_H1 ;  /* 0x3000000bff177230 */ /* 0x000fe40000004100 */
[----:B------:R-:W-:Y:S01]  /*30d0*/  FFMA R24, R58, R39, R13 ;  /* 0x000000273a187223 */ /* 0x000fe2000000000d */
[----:B------:R-:W-:Y:S01]  /*30e0*/  VIADD R20, R20, 0x1f ;  /* 0x0000001f14147836 */ /* 0x000fe20000000000 */
[----:B------:R-:W-:Y:S01]  /*30f0*/  LOP3.LUT R73, R35, R62, RZ, 0xfc, !PT ;  /* 0x0000003e23497212 */ /* 0x000fe200078efcff */
[----:B------:R-:W-:Y:S01]  /*3100*/  FFMA R36, R21, R63, R36 ;  /* 0x0000003f15247223 */ /* 0x000fe20000000024 */
[----:B------:R-:W-:Y:S01]  /*3110*/  F2FP.F16.F32.PACK_AB R65, R65, R26 ;  /* 0x0000001a4141723e */ /* 0x000fe200000000ff */
[----:B------:R-:W-:-:S02]  /*3120*/  IMAD.U32 R26, RZ, RZ, UR47 ;  /* 0x0000002fff1a7e24 */ /* 0x000fc4000f8e00ff */
[----:B------:R-:W-:Y:S01]  /*3130*/  FFMA R38, R58, R38, R13 ;  /* 0x000000263a267223 */ /* 0x000fe2000000000d */
[----:B------:R-:W-:Y:S02]  /*3140*/  HADD2.F32 R21, -RZ, R11.H0_H0 ;  /* 0x2000000bff157230 */ /* 0x000fe40000004100 */
[-C--:B------:R-:W-:Y:S01]  /*3150*/  FFMA R24, R23, R63.reuse, R24 ;  /* 0x0000003f17187223 */ /* 0x080fe20000000018 */
[----:B------:R-:W-:Y:S01]  /*3160*/  ISETP.GT.U32.AND P2, PT, R20, 0x3e, PT ;  /* 0x0000003e1400780c */ /* 0x000fe20003f44070 */
[----:B------:R-:W-:Y:S01]  /*3170*/  IMAD.MOV.U32 R20, RZ, RZ, 0x20 ;  /* 0x00000020ff147424 */ /* 0x000fe200078e00ff */
[----:B------:R-:W-:Y:S01]  /*3180*/  LOP3.LUT P3, RZ, R18, 0x4, RZ, 0xc0, !PT ;  /* 0x0000000412ff7812 */ /* 0x000fe2000786c0ff */
[----:B------:R-:W-:Y:S02]  /*3190*/  IMAD R23, R26, 0x1000, R73 ;  /* 0x000010001a177824 */ /* 0x000fe400078e0249 */
[----:B------:R-:W-:Y:S01]  /*31a0*/  FFMA R21, R21, R63, R38 ;  /* 0x0000003f15157223 */ /* 0x000fe20000000026 */
[----:B------:R-:W-:Y:S01]  /*31b0*/  F2FP.F16.F32.PACK_AB R64, R67, R64 ;  /* 0x000000404340723e */ /* 0x000fe200000000ff */
[----:B------:R-:W-:Y:S05]  /*31c0*/  WARPSYNC.ALL ;  /* 0x0000000000007948 */ /* 0x000fea0003800000 */
[----:B------:R-:W-:Y:S01]  /*31d0*/  SEL R20, R20, 0xffffffe0, !P3 ;  /* 0xffffffe014147807 */ /* 0x000fe20005800000 */
[----:B------:R-:W-:Y:S01]  /*31e0*/  BSSY B0, `(.L_x_53) ;  /* 0x0000019000007945 */ /* 0x000fe20003800000 */
[----:B------:R-:W-:-:S02]  /*31f0*/  LEA R23, R23, UR51, 0x1 ;  /* 0x0000003317177c11 */ /* 0x000fc4000f8e08ff */
[----:B------:R-:W-:Y:S02]  /*3200*/  F2FP.F16.F32.PACK_AB R32, R33, R32 ;  /* 0x000000202120723e */ /* 0x000fe400000000ff */
[----:B------:R-:W-:Y:S02]  /*3210*/  F2FP.F16.F32.PACK_AB R66, R29, R28 ;  /* 0x0000001c1d42723e */ /* 0x000fe400000000ff */
[----:B------:R-:W-:Y:S02]  /*3220*/  F2FP.F16.F32.PACK_AB R67, R31, R30 ;  /* 0x0000001e1f43723e */ /* 0x000fe400000000ff */
[----:B------:R-:W-:Y:S02]  /*3230*/  F2FP.F16.F32.PACK_AB R33, R34, R25 ;  /* 0x000000192221723e */ /* 0x000fe400000000ff */
[----:B------:R-:W-:Y:S01]  /*3240*/  F2FP.F16.F32.PACK_AB R35, R24, R21 ;  /* 0x000000151823723e */ /* 0x000fe200000000ff */
[----:B------:R1:W-:Y:S01]  /*3250*/  STSM.16.M88.4 [R23+0x200], R64 ;  /* 0x0002004017007844 */ /* 0x0003e20000000200 */
[----:B------:R-:W-:-:S02]  /*3260*/  F2FP.F16.F32.PACK_AB R34, R27, R36 ;  /* 0x000000241b22723e */ /* 0x000fc400000000ff */
[----:B------:R-:W-:-:S05]  /*3270*/  IADD3 R21, R20, 0x200, R23 ;  /* 0x0000020014157810 */ /* 0x000fca0007ffe017 */
[----:B------:R1:W-:Y:S01]  /*3280*/  STSM.16.M88.4 [R21], R32 ;  /* 0x0000002015007844 */ /* 0x0003e20000000200 */
[----:B------:R-:W-:Y:S01]  /*3290*/  @!PT LDS RZ, [RZ] ;  /* 0x00000000fffff984 */ /* 0x000fe20000000800 */
[----:B------:R-:W-:Y:S01]  /*32a0*/  @!PT LDS RZ, [RZ] ;  /* 0x00000000fffff984 */ /* 0x000fe20000000800 */
[----:B------:R-:W-:Y:S01]  /*32b0*/  @!PT LDS RZ, [RZ] ;  /* 0x00000000fffff984 */ /* 0x000fe20000000800 */
[----:B------:R-:W-:Y:S01]  /*32c0*/  @!PT LDS RZ, [RZ] ;  /* 0x00000000fffff984 */ /* 0x000fe20000000800 */
[----:B------:R2:W-:Y:S06]  /*32d0*/  MEMBAR.ALL.CTA ;  /* 0x0000000000007992 */ /* 0x0005ec0000008000 */
[----:B--2---:R-:W2:Y:S02]  /*32e0*/  FENCE.VIEW.ASYNC.S ;  /* 0x00000000000073c6 */ /* 0x004ea40000000000 */
[----:B--2---:R-:W-:Y:S06]  /*32f0*/  BAR.SYNC.DEFER_BLOCKING 0x1, 0x100 ;  /* 0x0044000000007b1d */ /* 0x004fec0000010000 */
[----:B------:R-:W-:Y:S05]  /*3300*/  @P2 BRA `(.L_x_54) ;  /* 0x0000000000182947 */ /* 0x000fea0003800000 */
[----:B------:R-:W-:Y:S02]  /*3310*/  ULEA UR40, UR47, UR51, 0xd ;  /* 0x000000332f287291 */ /* 0x000fe4000f8e683f */
[----:B------:R-:W-:Y:S02]  /*3320*/  UIADD3 UR4, UP0, UR56, 0x4f0, URZ ;  /* 0x000004f038047890 */ /* 0x000fe4000ff1e03f */
[----:B------:R-:W-:Y:S02]  /*3330*/  UIADD3 UR40, UR40, 0x200, URZ ;  /* 0x0000020028287890 */ /* 0x000fe4000fffe03f */
[----:B------:R-:W-:-:S09]  /*3340*/  UIADD3.X UR5, URZ, UR57, URZ, UP0, !UPT ;  /* 0x000000393f057290 */ /* 0x000fd200087fe43f */
[----:B------:R2:W-:Y:S02]  /*3350*/  UTMASTG.3D [UR40], [UR4] ;  /* 0x00000028040073b5 */ /* 0x0005e40008010000 */
[----:B--2---:R0:W-:Y:S02]  /*3360*/  UTMACMDFLUSH ;  /* 0x00000000000079b7 */ /* 0x0041e40000000000 */
.L_x_54:
[----:B------:R-:W-:Y:S05]  /*3370*/  BSYNC B0 ;  /* 0x0000000000007941 */ /* 0x000fea0003800000 */
.L_x_53:
[----:B------:R-:W-:Y:S01]  /*3380*/  UIADD3 UR4, UR47, 0x1, URZ ;  /* 0x000000012f047890 */ /* 0x000fe2000fffe03f */
[----:B------:R-:W-:Y:S01]  /*3390*/  BSSY B0, `(.L_x_55) ;  /* 0x0000008000007945 */ /* 0x000fe20003800000 */
[----:B------:R-:W-:Y:S02]  /*33a0*/  UIADD3 UR8, UR49, UR39, URZ ;  /* 0x0000002731087290 */ /* 0x000fe4000fffe03f */
[----:B------:R-:W-:-:S04]  /*33b0*/  UISETP.NE.AND UP0, UPT, UR4, 0x3, UPT ;  /* 0x000000030400788c */ /* 0x000fc8000bf05270 */
[----:B------:R-:W-:Y:S02]  /*33c0*/  USEL UR5, URZ, 0x1, UP0 ;  /* 0x000000013f057887 */ /* 0x000fe40008000000 */
[----:B------:R-:W-:Y:S02]  /*33d0*/  USEL UR9, UR4, URZ, UP0 ;  /* 0x0000003f04097287 */ /* 0x000fe40008000000 */
[----:B------:R-:W-:Y:S01]  /*33e0*/  ULOP3.LUT UR10, UR48, UR5, URZ, 0x3c, !UPT ;  /* 0x00000005300a7292 */ /* 0x000fe2000f8e3c3f */
[----:B------:R-:W-:Y:S11]  /*33f0*/  @P2 BRA `(.L_x_56) ;  /* 0x0000000000042947 */ /* 0x000ff60003800000 */
[----:B------:R-:W-:-:S04]  /*3400*/  DEPBAR.LE SB0, 0x1 ;  /* 0x000080400000791a */ /* 0x000fc80000000000 */
.L_x_56:
[----:B------:R-:W-:Y:S05]  /*3410*/  BSYNC B0 ;  /* 0x0000000000007941 */ /* 0x000fea0003800000 */
.L_x_55:
[----:B------:R-:W-:Y:S01]  /*3420*/  USHF.R.U32.HI UR4, URZ, 0x3, UR8 ;  /* 0x000000033f047899 */ /* 0x000fe20008011608 */
[----:B------:R-:W-:Y:S01]  /*3430*/  BAR.SYNC.DEFER_BLOCKING 0x1, 0x100 ;  /* 0x0044000000007b1d */ /* 0x000fe20000010000 */
[----:B------:R-:W-:Y:S01]  /*3440*/  UISETP.GT.U32.AND UP0, UPT, UR8, 0x7, UPT ;  /* 0x000000070800788c */ /* 0x000fe2000bf04070 */
[----:B------:R-:W-:Y:S01]  /*3450*/  ISETP.NE.AND P4, PT, RZ, UR37, PT ;  /* 0x00000025ff007c0c */ /* 0x000fe2000bf85270 */
[----:B------:R-:W-:Y:S02]  /*3460*/  ULOP3.LUT UR4, UR4, 0x1, URZ, 0xc0, !UPT ;  /* 0x0000000104047892 */ /* 0x000fe4000f8ec03f */
[----:B------:R-:W-:Y:S02]  /*3470*/  UISETP.LT.U32.AND UP1, UPT, UR49, 0x8, UP0 ;  /* 0x000000083100788c */ /* 0x000fe40008721070 */
[----:B------:R-:W-:Y:S02]  /*3480*/  UISETP.NE.U32.AND UP2, UPT, UR4, 0x1, UPT ;  /* 0x000000010400788c */ /* 0x000fe4000bf45070 */
[----:B------:R-:W-:-:S02]  /*3490*/  USEL UR5, URZ, 0x1, !UP1 ;  /* 0x000000013f057887 */ /* 0x000fc4000c800000 */
[----:B------:R-:W-:-:S04]  /*34a0*/  UISETP.GT.U32.AND UP0, UPT, UR49, 0x7, !UP2 ;  /* 0x000000073100788c */ /* 0x000fc8000d704070 */
[----:B------:R-:W-:-:S04]  /*34b0*/  USEL UR4, URZ, 0x1, !UP0 ;  /* 0x000000013f047887 */ /* 0x000fc8000c000000 */
[----:B------:R-:W-:Y:S01]  /*34c0*/  ULOP3.LUT UR38, UR4, UR38, UR5, 0x96, !UPT ;  /* 0x0000002604267292 */ /* 0x000fe2000f8e9605 */
[----:B------:R-:W-:Y:S11]  /*34d0*/  @!P4 BRA `(.L_x_57) ;  /* 0x000000000034c947 */ /* 0x000ff60003800000 */
[----:B------:R-:W-:Y:S04]  /*34e0*/  BSSY B0, `(.L_x_58) ;  /* 0x0000009000007945 */ /* 0x000fe80003800000 */
[----:B------:R-:W-:Y:S05]  /*34f0*/  @!P0 BRA `(.L_x_59) ;  /* 0x00000000001c8947 */ /* 0x000fea0003800000 */
[----:B------:R-:W-:-:S13]  /*3500*/  ISETP.NE.AND P4, PT, R69, 0x3, PT ;  /* 0x000000034500780c */ /* 0x000fda0003f85270 */
[----:B------:R-:W-:Y:S05]  /*3510*/  @!P4 BRA `(.L_x_60) ;  /* 0x000000000004c947 */ /* 0x000fea0003800000 */
[----:B------:R-:W-:Y:S01]  /*3520*/  BPT.TRAP 0x1 ;  /* 0x000000040000795c */ /* 0x000fe20000300000 */
.L_x_60:
[----:B------:R-:W-:-:S04]  /*3530*/  ULEA UR4, UR36, UR51, 0x3 ;  /* 0x0000003324047291 */ /* 0x000fc8000f8e183f */
[----:B------:R-:W-:-:S04]  /*3540*/  UIADD3 UR4, UR4, 0x98, URZ ;  /* 0x0000009804047890 */ /* 0x000fc8000fffe03f */
[----:B------:R-:W-:-:S09]  /*3550*/  UPRMT UR4, UR50, 0x654, UR4 ;  /* 0x0000065432047896 */ /* 0x000fd20008000004 */
[----:B------:R-:W-:Y:S03]  /*3560*/  SYNCS.ARRIVE.TRANS64.RED.A1T0 RZ, [UR4], RZ ;  /* 0x000000ffffff79a7 */ /* 0x000fe60008100404 */
.L_x_59:
[----:B------:R-:W-:Y:S05]  /*3570*/  BSYNC B0 ;  /* 0x0000000000007941 */ /* 0x000fea0003800000 */
.L_x_58:
[----:B------:R-:W-:-:S04]  /*3580*/  UIADD3 UR36, UR36, 0x1, URZ ;  /* 0x0000000124247890 */ /* 0x000fc8000fffe03f */
[----:B------:R-:W-:-:S04]  /*3590*/  UISETP.NE.AND UP0, UPT, UR36, 0x3, UPT ;  /* 0x000000032400788c */ /* 0x000fc8000bf05270 */
[----:B------:R-:W-:-:S12]  /*35a0*/  USEL UR36, UR36, URZ, UP0 ;  /* 0x0000003f24247287 */ /* 0x000fd80008000000 */
.L_x_57:
[----:B------:R-:W-:Y:S04]  /*35b0*/  BSSY B0, `(.L_x_61) ;  /* 0x0000015000007945 */ /* 0x000fe80003800000 */
[----:B------:R-:W-:Y:S05]  /*35c0*/  @!P0 BRA `(.L_x_62) ;  /* 0x00000000004c8947 */ /* 0x000fea0003800000 */
[----:B------:R-:W-:-:S13]  /*35d0*/  ISETP.NE.AND P4, PT, R69, 0x3, PT ;  /* 0x000000034500780c */ /* 0x000fda0003f85270 */
[----:B------:R-:W-:Y:S05]  /*35e0*/  @!P4 BRA `(.L_x_63) ;  /* 0x000000000004c947 */ /* 0x000fea0003800000 */
[----:B------:R-:W-:Y:S01]  /*35f0*/  BPT.TRAP 0x1 ;  /* 0x000000040000795c */ /* 0x000fe20000300000 */
.L_x_63:
[----:B-1----:R-:W-:Y:S01]  /*3600*/  SHF.L.U32 R23, R12, 0x1f, RZ ;  /* 0x0000001f0c177819 */ /* 0x002fe200000006ff */
[----:B------:R-:W-:Y:S01]  /*3610*/  BSSY B1, `(.L_x_64) ;  /* 0x000000b000017945 */ /* 0x000fe20003800000 */
[C---:B------:R-:W-:Y:S01]  /*3620*/  LEA R24, R14.reuse, UR51, 0x3 ;  /* 0x000000330e187c11 */ /* 0x040fe2000f8e18ff */
[----:B------:R-:W-:Y:S01]  /*3630*/  @!P1 IMAD R14, R14, 0x1000, R73 ;  /* 0x000010000e0e9824 */ /* 0x000fe200078e0249 */
[----:B------:R-:W-:Y:S02]  /*3640*/  PLOP3.LUT P5, PT, PT, PT, PT, 0x8, 0x0 ;  /* 0x000000000000781c */ /* 0x000fe40003fae170 */
[----:B------:R-:W1:Y:S01]  /*3650*/  SYNCS.PHASECHK.TRANS64.TRYWAIT P4, [R24+URZ+0x80], R23 ;  /* 0x00008017180075a7 */ /* 0x000e62000808017f */
[----:B------:R-:W-:Y:S02]  /*3660*/  @!P1 PLOP3.LUT P5, PT, P3, PT, PT, 0x80, 0x0 ;  /* 0x000000000000981c */ /* 0x000fe40001faf070 */
[----:B------:R-:W-:-:S05]  /*3670*/  @!P1 LEA R14, R14, UR51, 0x1 ;  /* 0x000000330e0e9c11 */ /* 0x000fca000f8e08ff */
[C---:B------:R-:W-:Y:S02]  /*3680*/  @!P1 VIADD R12, R14.reuse, 0x200 ;  /* 0x000002000e0c9836 */ /* 0x040fe40000000000 */
[----:B------:R-:W-:-:S04]  /*3690*/  @!P1 VIADD R21, R14, 0x220 ;  /* 0x000002200e159836 */ /* 0x000fc80000000000 */
[----:B------:R-:W-:Y:S01]  /*36a0*/  @P5 VIADD R21, R12, 0xffffffe0 ;  /* 0xffffffe00c155836 */ /* 0x000fe20000000000 */
[----:B-1----:R-:W-:Y:S06]  /*36b0*/  @!P4 BRA `(.L_x_65) ;  /* 0x000000380080c947 */ /* 0x002fec0003800000 */
.L_x_139:
[----:B------:R-:W-:Y:S05]  /*36c0*/  BSYNC B1 ;  /* 0x0000000000017941 */ /* 0x000fea0003800000 */
.L_x_64:
[----:B------:R-:W-:Y:S05]  /*36d0*/  @!P1 WARPSYNC.ALL ;  /* 0x0000000000009948 */ /* 0x000fea0003800000 */
[----:B------:R2:W3:Y:S04]  /*36e0*/  @!P1 LDSM.16.M88.4 R4, [R14+0x200] ;  /* 0x000200000e04983b */ /* 0x0004e80000000200 */
[----:B------:R2:W4:Y:S02]  /*36f0*/  @!P1 LDSM.16.M88.4 R8, [R21] ;  /* 0x000000001508983b */ /* 0x0005240000000200 */
.L_x_62:
[----:B------:R-:W-:Y:S05]  /*3700*/  BSYNC B0 ;  /* 0x0000000000007941 */ /* 0x000fea0003800000 */
.L_x_61:
[C-C-:B------:R-:W-:Y:S01]  /*3710*/  FFMA R40, R58.reuse, R40, R15.reuse ;  /* 0x000000283a287223 */ /* 0x140fe2000000000f */
[C-C-:B------:R-:W-:Y:S01]  /*3720*/  FFMA R12, R58.reuse, R41, R15.reuse ;  /* 0x000000293a0c7223 */ /* 0x140fe2000000000f */
[C-C-:B------:R-:W-:Y:S01]  /*3730*/  FFMA R44, R58.reuse, R44, R15.reuse ;  /* 0x0000002c3a2c7223 */ /* 0x140fe2000000000f */
[C-C-:B-1----:R-:W-:Y:S01]  /*3740*/  FFMA R24, R58.reuse, R45, R15.reuse ;  /* 0x0000002d3a187223 */ /* 0x142fe2000000000f */
[C-C-:B------:R-:W-:Y:S01]  /*3750*/  FFMA R48, R58.reuse, R48, R15.reuse ;  /* 0x000000303a307223 */ /* 0x140fe2000000000f */
[C-C-:B------:R-:W-:Y:S01]  /*3760*/  FFMA R28, R58.reuse, R49, R15.reuse ;  /* 0x000000313a1c7223 */ /* 0x140fe2000000000f */
[C-C-:B------:R-:W-:Y:S01]  /*3770*/  FFMA R52, R58.reuse, R52, R15.reuse ;  /* 0x000000343a347223 */ /* 0x140fe2000000000f */
[C---:B------:R-:W-:Y:S01]  /*3780*/  FFMA R32, R58.reuse, R53, R15 ;  /* 0x000000353a207223 */ /* 0x040fe2000000000f */
[C-C-:B------:R-:W-:Y:S01]  /*3790*/  FFMA R42, R58.reuse, R42, R13.reuse ;  /* 0x0000002a3a2a7223 */ /* 0x140fe2000000000d */
[C-C-:B--2---:R-:W-:Y:S01]  /*37a0*/  FFMA R14, R58.reuse, R43, R13.reuse ;  /* 0x0000002b3a0e7223 */ /* 0x144fe2000000000d */
[C-C-:B------:R-:W-:Y:S01]  /*37b0*/  FFMA R46, R58.reuse, R46, R13.reuse ;  /* 0x0000002e3a2e7223 */ /* 0x140fe2000000000d */
[C-C-:B------:R-:W-:Y:S01]  /*37c0*/  FFMA R26, R58.reuse, R47, R13.reuse ;  /* 0x0000002f3a1a7223 */ /* 0x140fe2000000000d */
[C-C-:B------:R-:W-:Y:S01]  /*37d0*/  FFMA R50, R58.reuse, R50, R13.reuse ;  /* 0x000000323a327223 */ /* 0x140fe2000000000d */
[C-C-:B------:R-:W-:Y:S01]  /*37e0*/  FFMA R30, R58.reuse, R51, R13.reuse ;  /* 0x000000333a1e7223 */ /* 0x140fe2000000000d */
[C-C-:B------:R-:W-:Y:S01]  /*37f0*/  FFMA R54, R58.reuse, R54, R13.reuse ;  /* 0x000000363a367223 */ /* 0x140fe2000000000d */
[----:B------:R-:W-:Y:S01]  /*3800*/  FFMA R34, R58, R55, R13 ;  /* 0x000000373a227223 */ /* 0x000fe2000000000d */
[--C-:B---3--:R-:W-:Y:S01]  /*3810*/  HADD2.F32 R13, -RZ, R4.reuse.H0_H0 ;  /* 0x20000004ff0d7230 */ /* 0x108fe20000004100 */
[----:B------:R-:W-:Y:S05]  /*3820*/  WARPSYNC.ALL ;  /* 0x0000000000007948 */ /* 0x000fea0003800000 */
[----:B------:R-:W-:-:S02]  /*3830*/  HADD2.F32 R15, -RZ, R4.H1_H1 ;  /* 0x30000004ff0f7230 */ /* 0x000fc40000004100 */
[-C--:B------:R-:W-:Y:S01]  /*3840*/  FFMA R13, R13, R63.reuse, R40 ;  /* 0x0000003f0d0d7223 */ /* 0x080fe20000000028 */
[--C-:B------:R-:W-:Y:S01]  /*3850*/  HADD2.F32 R21, -RZ, R5.reuse.H0_H0 ;  /* 0x20000005ff157230 */ /* 0x100fe20000004100 */
[----:B------:R-:W-:Y:S01]  /*3860*/  BSSY B0, `(.L_x_66) ;  /* 0x000003d000007945 */ /* 0x000fe20003800000 */
[----:B------:R-:W-:Y:S02]  /*3870*/  IMAD.U32 R4, RZ, RZ, UR9 ;  /* 0x00000009ff047e24 */ /* 0x000fe4000f8e00ff */
[-C--:B------:R-:W-:Y:S01]  /*3880*/  FFMA R12, R15, R63.reuse, R12 ;  /* 0x0000003f0f0c7223 */ /* 0x080fe2000000000c */
[----:B------:R-:W-:Y:S02]  /*3890*/  HADD2.F32 R5, -RZ, R5.H1_H1 ;  /* 0x30000005ff057230 */ /* 0x000fe40000004100 */
[----:B------:R-:W-:Y:S01]  /*38a0*/  FFMA R21, R21, R63, R42 ;  /* 0x0000003f15157223 */ /* 0x000fe2000000002a */
[----:B------:R-:W-:Y:S02]  /*38b0*/  HADD2.F32 R27, -RZ, R7.H0_H0 ;  /* 0x20000007ff1b7230 */ /* 0x000fe40000004100 */
[----:B----4-:R-:W-:-:S02]  /*38c0*/  HADD2.F32 R29, -RZ, R8.H0_H0 ;  /* 0x20000008ff1d7230 */ /* 0x010fc40000004100 */
[-C--:B------:R-:W-:Y:S01]  /*38d0*/  FFMA R14, R5, R63.reuse, R14 ;  /* 0x0000003f050e7223 */ /* 0x080fe2000000000e */
[----:B------:R-:W-:Y:S02]  /*38e0*/  HADD2.F32 R31, -RZ, R8.H1_H1 ;  /* 0x30000008ff1f7230 */ /* 0x000fe40000004100 */
[-C--:B------:R-:W-:Y:S01]  /*38f0*/  FFMA R27, R27, R63.reuse, R46 ;  /* 0x0000003f1b1b7223 */ /* 0x080fe2000000002e */
[----:B------:R-:W-:Y:S02]  /*3900*/  HADD2.F32 R33, -RZ, R9.H0_H0 ;  /* 0x20000009ff217230 */ /* 0x000fe40000004100 */
[-C--:B------:R-:W-:Y:S01]  /*3910*/  FFMA R29, R29, R63.reuse, R48 ;  /* 0x0000003f1d1d7223 */ /* 0x080fe20000000030 */
[--C-:B------:R-:W-:Y:S02]  /*3920*/  HADD2.F32 R23, -RZ, R6.reuse.H0_H0 ;  /* 0x20000006ff177230 */ /* 0x100fe40000004100 */
[----:B------:R-:W-:Y:S01]  /*3930*/  FFMA R28, R31, R63, R28 ;  /* 0x0000003f1f1c7223 */ /* 0x000fe2000000001c */
[----:B------:R-:W-:-:S02]  /*3940*/  HADD2.F32 R25, -RZ, R6.H1_H1 ;  /* 0x30000006ff197230 */ /* 0x000fc40000004100 */
[-C--:B------:R-:W-:Y:S01]  /*3950*/  FFMA R33, R33, R63.reuse, R50 ;  /* 0x0000003f21217223 */ /* 0x080fe20000000032 */
[----:B------:R-:W-:Y:S02]  /*3960*/  HADD2.F32 R7, -RZ, R7.H1_H1 ;  /* 0x30000007ff077230 */ /* 0x000fe40000004100 */
[-C--:B------:R-:W-:Y:S01]  /*3970*/  FFMA R23, R23, R63.reuse, R44 ;  /* 0x0000003f17177223 */ /* 0x080fe2000000002c */
[----:B------:R-:W-:Y:S02]  /*3980*/  HADD2.F32 R9, -RZ, R9.H1_H1 ;  /* 0x30000009ff097230 */ /* 0x000fe40000004100 */
[-C--:B------:R-:W-:Y:S01]  /*3990*/  FFMA R24, R25, R63.reuse, R24 ;  /* 0x0000003f19187223 */ /* 0x080fe20000000018 */
[----:B------:R-:W-:Y:S02]  /*39a0*/  HADD2.F32 R39, -RZ, R11.H0_H0 ;  /* 0x2000000bff277230 */ /* 0x000fe40000004100 */
[----:B------:R-:W-:Y:S01]  /*39b0*/  FFMA R26, R7, R63, R26 ;  /* 0x0000003f071a7223 */ /* 0x000fe2000000001a */
[----:B------:R-:W-:-:S02]  /*39c0*/  HADD2.F32 R35, -RZ, R10.H0_H0 ;  /* 0x2000000aff237230 */ /* 0x000fc40000004100 */
[-C--:B------:R-:W-:Y:S01]  /*39d0*/  FFMA R30, R9, R63.reuse, R30 ;  /* 0x0000003f091e7223 */ /* 0x080fe2000000001e */
[----:B------:R-:W-:Y:S02]  /*39e0*/  HADD2.F32 R37, -RZ, R10.H1_H1 ;  /* 0x3000000aff257230 */ /* 0x000fe40000004100 */
[-C--:B------:R-:W-:Y:S01]  /*39f0*/  FFMA R39, R39, R63.reuse, R54 ;  /* 0x0000003f27277223 */ /* 0x080fe20000000036 */
[----:B------:R-:W-:Y:S02]  /*3a00*/  HADD2.F32 R11, -RZ, R11.H1_H1 ;  /* 0x3000000bff0b7230 */ /* 0x000fe40000004100 */
[-C--:B------:R-:W-:Y:S01]  /*3a10*/  FFMA R35, R35, R63.reuse, R52 ;  /* 0x0000003f23237223 */ /* 0x080fe20000000034 */
[----:B------:R-:W-:Y:S02]  /*3a20*/  IMAD R4, R4, 0x1000, R73 ;  /* 0x0000100004047824 */ /* 0x000fe400078e0249 */
[----:B------:R-:W-:Y:S01]  /*3a30*/  FFMA R32, R37, R63, R32 ;  /* 0x0000003f25207223 */ /* 0x000fe20000000020 */
[----:B------:R-:W-:Y:S01]  /*3a40*/  F2FP.F16.F32.PACK_AB R12, R12, R13 ;  /* 0x0000000d0c0c723e */ /* 0x000fe200000000ff */
[----:B------:R-:W-:Y:S01]  /*3a50*/  FFMA R34, R11, R63, R34 ;  /* 0x0000003f0b227223 */ /* 0x000fe20000000022 */
[----:B------:R-:W-:-:S02]  /*3a60*/  F2FP.F16.F32.PACK_AB R13, R14, R21 ;  /* 0x000000150e0d723e */ /* 0x000fc400000000ff */
[----:B------:R-:W-:Y:S02]  /*3a70*/  LEA R5, R4, UR51, 0x1 ;  /* 0x0000003304057c11 */ /* 0x000fe4000f8e08ff */
        /* <DEDUP_REMOVED lines=20> */
[----:B------:R-:W-:Y:S02]  /*3bc0*/  UIADD3 UR4, UR4, 0x200, URZ ;  /* 0x0000020004047890 */ /* 0x000fe4000fffe03f */
[----:B------:R-:W-:Y:S01]  /*3bd0*/  UIADD3.X UR13, URZ, UR57, URZ, UP0, !UPT ;  /* 0x000000393f0d7290 */ /* 0x000fe200087fe43f */
[----:B------:R-:W-:Y:S01]  /*3be0*/  UMOV UR6, UR42 ;  /* 0x0000002a00067c82 */ /* 0x000fe20008000000 */
[----:B------:R-:W-:-:S07]  /*3bf0*/  UMOV UR7, UR43 ;  /* 0x0000002b00077c82 */ /* 0x000fce0008000000 */
[----:B------:R2:W-:Y:S01]  /*3c00*/  UTMASTG.3D [UR4], [UR12] ;  /* 0x000000040c0073b5 */ /* 0x0005e20008010000 */
[----:B------:R0:W-:Y:S01]  /*3c10*/  UTMACMDFLUSH ;  /* 0x00000000000079b7 */ /* 0x0001e20000000000 */
[----:B--2---:R-:W-:-:S04]  /*3c20*/  DEPBAR.LE SB0, 0x1 ;  /* 0x000080400000791a */ /* 0x004fc80000000000 */
.L_x_67:
[----:B------:R-:W-:Y:S05]  /*3c30*/  BSYNC B0 ;  /* 0x0000000000007941 */ /* 0x000fea0003800000 */
.L_x_66:
[----:B------:R-:W-:Y:S06]  /*3c40*/  BAR.SYNC.DEFER_BLOCKING 0x1, 0x100 ;  /* 0x0044000000007b1d */ /* 0x000fec0000010000 */
[----:B------:R-:W-:Y:S04]  /*3c50*/  BSSY B0, `(.L_x_68) ;  /* 0x0000009000007945 */ /* 0x000fe80003800000 */
[----:B------:R-:W-:Y:S05]  /*3c60*/  @!P0 BRA `(.L_x_69) ;  /* 0x00000000001c8947 */ /* 0x000fea0003800000 */
[----:B------:R-:W-:-:S13]  /*3c70*/  ISETP.NE.AND P0, PT, R69, 0x3, PT ;  /* 0x000000034500780c */ /* 0x000fda0003f05270 */
[----:B------:R-:W-:Y:S05]  /*3c80*/  @!P0 BRA `(.L_x_70) ;  /* 0x0000000000048947 */ /* 0x000fea0003800000 */
[----:B------:R-:W-:Y:S01]  /*3c90*/  BPT.TRAP 0x1 ;  /* 0x000000040000795c */ /* 0x000fe20000300000 */
.L_x_70:
[----:B------:R-:W-:-:S04]  /*3ca0*/  ULEA UR4, UR36, UR51, 0x3 ;  /* 0x0000003324047291 */ /* 0x000fc8000f8e183f */
[----:B------:R-:W-:-:S04]  /*3cb0*/  UIADD3 UR4, UR4, 0x98, URZ ;  /* 0x0000009804047890 */ /* 0x000fc8000fffe03f */
[----:B------:R-:W-:-:S09]  /*3cc0*/  UPRMT UR4, UR50, 0x654, UR4 ;  /* 0x0000065432047896 */ /* 0x000fd20008000004 */
[----:B------:R-:W-:Y:S03]  /*3cd0*/  SYNCS.ARRIVE.TRANS64.RED.A1T0 RZ, [UR4], RZ ;  /* 0x000000ffffff79a7 */ /* 0x000fe60008100404 */
.L_x_69:
[----:B------:R-:W-:Y:S05]  /*3ce0*/  BSYNC B0 ;  /* 0x0000000000007941 */ /* 0x000fea0003800000 */
.L_x_68:
[----:B------:R-:W-:Y:S01]  /*3cf0*/  IADD3 R16, P0, R16, UR52, RZ ;  /* 0x0000003410107c10 */ /* 0x000fe2000ff1e0ff */
[----:B------:R-:W-:Y:S01]  /*3d00*/  ULDC.64 UR4, c[0x0][0x8f8] ;  /* 0x00023e0000047ab9 */ /* 0x000fe20000000a00 */
[----:B------:R-:W-:Y:S01]  /*3d10*/  UIADD3 UR36, UR36, 0x1, URZ ;  /* 0x0000000124247890 */ /* 0x000fe2000fffe03f */
[----:B------:R-:W-:Y:S01]  /*3d20*/  PRMT R4, RZ, 0x7610, R4 ;  /* 0x00007610ff047816 */ /* 0x000fe20000000004 */
[----:B------:R-:W-:Y:S01]  /*3d30*/  UMOV UR43, 0xffffffff ;  /* 0xffffffff002b7882 */ /* 0x000fe20000000000 */
[----:B------:R-:W-:Y:S01]  /*3d40*/  IADD3.X R17, R17, UR45, RZ, P0, !PT ;  /* 0x0000002d11117c10 */ /* 0x000fe200087fe4ff */
[----:B------:R-:W-:Y:S01]  /*3d50*/  UISETP.NE.AND UP0, UPT, UR36, 0x3, UPT ;  /* 0x000000032400788c */ /* 0x000fe2000bf05270 */
[----:B------:R-:W-:Y:S01]  /*3d60*/  ISETP.GE.U32.AND P0, PT, R16, UR4, PT ;  /* 0x0000000410007c0c */ /* 0x000fe2000bf06070 */
[----:B------:R-:W-:Y:S02]  /*3d70*/  IMAD.MOV.U32 R62, RZ, RZ, -0x1 ;  /* 0xffffffffff3e7424 */ /* 0x000fe400078e00ff */
[----:B------:R-:W-:Y:S01]  /*3d80*/  USEL UR36, UR36, URZ, UP0 ;  /* 0x0000003f24247287 */ /* 0x000fe20008000000 */
[----:B------:R-:W-:Y:S01]  /*3d90*/  ISETP.GE.U32.AND.EX P0, PT, R17, UR5, PT, P0 ;  /* 0x0000000511007c0c */ /* 0x000fe2000bf06100 */
[----:B------:R-:W-:-:S12]  /*3da0*/  IMAD.MOV.U32 R64, RZ, RZ, -0x1 ;  /* 0xffffffffff407424 */ /* 0x000fd800078e00ff */
[----:B------:R-:W-:Y:S05]  /*3db0*/  @P0 BRA `(.L_x_71) ;  /* 0x0000000400600947 */ /* 0x000fea0003800000 */
[----:B------:R-:W2:Y:S01]  /*3dc0*/  LDC.64 R10, c[0x0][0x8d0] ;  /* 0x00023400ff0a7b82 */ /* 0x000ea20000000a00 */
[----:B------:R-:W3:Y:S01]  /*3dd0*/  S2R R23, SR_CTAID.X ;  /* 0x0000000000177919 */ /* 0x000ee20000002500 */
[----:B------:R-:W-:Y:S02]  /*3de0*/  IMAD.MOV.U32 R8, RZ, RZ, R16 ;  /* 0x000000ffff087224 */ /* 0x000fe400078e0010 */
[----:B------:R-:W-:-:S04]  /*3df0*/  IMAD.MOV.U32 R9, RZ, RZ, R17 ;  /* 0x000000ffff097224 */ /* 0x000fc800078e0011 */
[----:B-1----:R-:W1:Y:S08]  /*3e00*/  LDC R12, c[0x0][0x8d8] ;  /* 0x00023600ff0c7b82 */ /* 0x002e700000000800 */
[----:B------:R-:W4:Y:S01]  /*3e10*/  LDC.64 R20, c[0x0][0x8c8] ;  /* 0x00023200ff147b82 */ /* 0x000f220000000a00 */
[----:B--2---:R-:W-:-:S04]  /*3e20*/  ISETP.NE.U32.AND P0, PT, R10, RZ, PT ;  /* 0x000000ff0a00720c */ /* 0x004fc80003f05070 */
[----:B------:R-:W-:-:S13]  /*3e30*/  ISETP.NE.AND.EX P0, PT, R11, RZ, PT, P0 ;  /* 0x000000ff0b00720c */ /* 0x000fda0003f05300 */
[----:B-1-34-:R-:W-:Y:S05]  /*3e40*/  @!P0 BRA `(.L_x_72) ;  /* 0x0000000000288947 */ /* 0x01afea0003800000 */
        /* <DEDUP_REMOVED lines=10> */
.L_x_72:
[----:B------:R-:W1:Y:S01]  /*3ef0*/  S2R R24, SR_CTAID.Y ;  /* 0x0000000000187919 */ /* 0x000e620000002600 */
[-CC-:B------:R-:W-:Y:S01]  /*3f00*/  SHF.R.U64 R31, R8, R12.reuse, R9.reuse ;  /* 0x0000000c081f7219 */ /* 0x180fe20000001209 */
[----:B------:R-:W2:Y:S01]  /*3f10*/  LDC.64 R14, c[0x0][0x8e8] ;  /* 0x00023a00ff0e7b82 */ /* 0x000ea20000000a00 */
[----:B------:R-:W-:Y:S01]  /*3f20*/  SHF.R.U32.HI R4, RZ, R12, R9 ;  /* 0x0000000cff047219 */ /* 0x000fe20000011609 */
[----:B------:R-:W-:Y:S01]  /*3f30*/  ULDC UR4, c[0x0][0x150] ;  /* 0x0000540000047ab9 */ /* 0x000fe20000000800 */
[----:B------:R-:W-:Y:S01]  /*3f40*/  IADD3 R7, P0, RZ, -R31, RZ ;  /* 0x8000001fff077210 */ /* 0x000fe20007f1e0ff */
[----:B------:R-:W-:Y:S01]  /*3f50*/  IMAD.MOV.U32 R11, RZ, RZ, -0x1 ;  /* 0xffffffffff0b7424 */ /* 0x000fe200078e00ff */
[----:B------:R-:W-:-:S03]  /*3f60*/  I2FP.F32.U32 R9, R23 ;  /* 0x0000001700097245 */ /* 0x000fc60000201000 */
[----:B------:R-:W3:Y:S01]  /*3f70*/  LDC R8, c[0x0][0x8c0] ;  /* 0x00023000ff087b82 */ /* 0x000ee20000000800 */
[----:B------:R-:W-:Y:S02]  /*3f80*/  IMAD.X R5, RZ, RZ, ~R4, P0 ;  /* 0x000000ffff057224 */ /* 0x000fe400000e0e04 */
[----:B------:R-:W-:Y:S01]  /*3f90*/  FMUL R9, R9, UR4 ;  /* 0x0000000409097c20 */ /* 0x000fe20008400000 */
[----:B------:R-:W-:Y:S01]  /*3fa0*/  ULDC UR4, c[0x0][0x154] ;  /* 0x0000550000047ab9 */ /* 0x000fe20000000800 */
[-C--:B------:R-:W-:Y:S02]  /*3fb0*/  IMAD R6, R5, R20.reuse, RZ ;  /* 0x0000001405067224 */ /* 0x080fe400078e02ff */
[C---:B------:R-:W-:Y:S01]  /*3fc0*/  IMAD.WIDE.U32 R4, R7.reuse, R20, R16 ;  /* 0x0000001407047225 */ /* 0x040fe200078e0010 */
[----:B------:R-:W4:Y:S01]  /*3fd0*/  LDC R26, c[0x0][0x900] ;  /* 0x00024000ff1a7b82 */ /* 0x000f220000000800 */
[----:B------:R-:W5:Y:S02]  /*3fe0*/  F2I.U32.TRUNC.NTZ R9, R9 ;  /* 0x0000000900097305 */ /* 0x000f64000020f000 */
[----:B------:R-:W-:-:S04]  /*3ff0*/  IMAD R7, R7, R21, R6 ;  /* 0x0000001507077224 */ /* 0x000fc800078e0206 */
[----:B------:R-:W-:Y:S01]  /*4000*/  IMAD.IADD R5, R5, 0x1, R7 ;  /* 0x0000000105057824 */ /* 0x000fe200078e0207 */
[----:B------:R-:W4:Y:S01]  /*4010*/  LDC R20, c[0x0][0x8b0] ;  /* 0x00022c00ff147b82 */ /* 0x000f220000000800 */
[----:B--2---:R-:W-:-:S04]  /*4020*/  ISETP.NE.U32.AND P0, PT, R14, RZ, PT ;  /* 0x000000ff0e00720c */ /* 0x004fc80003f05070 */
[----:B------:R-:W-:-:S03]  /*4030*/  ISETP.NE.AND.EX P0, PT, R15, RZ, PT, P0 ;  /* 0x000000ff0f00720c */ /* 0x000fc60003f05300 */
[----:B------:R-:W2:Y:S01]  /*4040*/  LDC R6, c[0x0][0x144] ;  /* 0x00005100ff067b82 */ /* 0x000ea20000000800 */
[----:B---3--:R-:W-:Y:S01]  /*4050*/  SHF.R.U64 R12, R4, R8, R5 ;  /* 0x00000008040c7219 */ /* 0x008fe20000001205 */
[----:B-----5:R-:W-:Y:S01]  /*4060*/  IMAD.MOV R9, RZ, RZ, -R9 ;  /* 0x000000ffff097224 */ /* 0x020fe200078e0a09 */
[----:B-1----:R-:W-:Y:S02]  /*4070*/  I2FP.F32.U32 R4, R24 ;  /* 0x0000001800047245 */ /* 0x002fe40000201000 */
[----:B------:R-:W-:-:S03]  /*4080*/  SHF.R.U32.HI R5, RZ, R8, R5 ;  /* 0x00000008ff057219 */ /* 0x000fc60000011605 */
[----:B------:R-:W1:Y:S01]  /*4090*/  LDC R21, c[0x0][0x148] ;  /* 0x00005200ff157b82 */ /* 0x000e620000000800 */
[----:B------:R-:W-:Y:S01]  /*40a0*/  FMUL R7, R4, UR4 ;  /* 0x0000000404077c20 */ /* 0x000fe20008400000 */
[----:B----4-:R-:W-:-:S04]  /*40b0*/  SHF.L.U32 R11, R11, R26, RZ ;  /* 0x0000001a0b0b7219 */ /* 0x010fc800000006ff */
[----:B------:R-:W-:Y:S02]  /*40c0*/  LOP3.LUT R27, RZ, R11, RZ, 0x33, !PT ;  /* 0x0000000bff1b7212 */ /* 0x000fe400078e33ff */
[----:B------:R-:W3:Y:S01]  /*40d0*/  LDC R25, c[0x0][0x8a8] ;  /* 0x00022a00ff197b82 */ /* 0x000ee20000000800 */
[-CC-:B------:R-:W-:Y:S02]  /*40e0*/  SHF.R.U64 R10, R12, R20.reuse, R5.reuse ;  /* 0x000000140c0a7219 */ /* 0x180fe40000001205 */
[----:B------:R-:W-:Y:S02]  /*40f0*/  SHF.R.U32.HI R5, RZ, R20, R5 ;  /* 0x00000014ff057219 */ /* 0x000fe40000011605 */
[----:B------:R4:W1:Y:S02]  /*4100*/  F2I.U32.TRUNC.NTZ R20, R7 ;  /* 0x0000000700147305 */ /* 0x000864000020f000 */
[-CC-:B------:R-:W-:Y:S01]  /*4110*/  SHF.R.U64 R13, R10, R26.reuse, R5.reuse ;  /* 0x0000001a0a0d7219 */ /* 0x180fe20000001205 */
[----:B------:R-:W1:Y:S01]  /*4120*/  LDC R28, c[0x0][0x8f0] ;  /* 0x00023c00ff1c7b82 */ /* 0x000e620000000800 */
[-C--:B------:R-:W-:Y:S01]  /*4130*/  SHF.R.U32.HI R5, RZ, R26.reuse, R5 ;  /* 0x0000001aff057219 */ /* 0x080fe20000011605 */
[----:B--2---:R-:W-:Y:S01]  /*4140*/  IMAD R23, R6, R9, R23 ;  /* 0x0000000906177224 */ /* 0x004fe200078e0217 */
[----:B------:R-:W-:Y:S01]  /*4150*/  SHF.L.U32 R26, R3, R26, RZ ;  /* 0x0000001a031a7219 */ /* 0x000fe200000006ff */
[----:B------:R-:W-:-:S04]  /*4160*/  IMAD.MOV.U32 R4, RZ, RZ, R13 ;  /* 0x000000ffff047224 */ /* 0x000fc800078e000d */
[----:B------:R-:W2:Y:S08]  /*4170*/  LDC R29, c[0x0][0x8e0] ;  /* 0x00023800ff1d7b82 */ /* 0x000eb00000000800 */
[----:B------:R-:W1:Y:S01]  /*4180*/  LDC R30, c[0x0][0x8b8] ;  /* 0x00022e00ff1e7b82 */ /* 0x000e620000000800 */
[----:B----4-:R-:W-:Y:S05]  /*4190*/  @!P0 BRA `(.L_x_73) ;  /* 0x0000000000288947 */ /* 0x010fea0003800000 */
[----:B------:R-:W4:Y:S02]  /*41a0*/  LDC R4, c[0x0][0x8f4] ;  /* 0x00023d00ff047b82 */ /* 0x000f240000000800 */
[----:B----4-:R-:W-:-:S05]  /*41b0*/  IADD3 R3, P0, R13, R4, RZ ;  /* 0x000000040d037210 */ /* 0x010fca0007f1e0ff */
        /* <DEDUP_REMOVED lines=8> */
.L_x_73:
[----:B------:R-:W-:Y:S01]  /*4240*/  ISETP.NE.AND P0, PT, R2, 0x1, PT ;  /* 0x000000010200780c */ /* 0x000fe20003f05270 */
[----:B-1----:R-:W-:Y:S01]  /*4250*/  IMAD.MOV R20, RZ, RZ, -R20 ;  /* 0x000000ffff147224 */ /* 0x002fe200078e0a14 */
[----:B------:R-:W-:Y:S01]  /*4260*/  SHF.R.U64 R3, R4, R28, R5 ;  /* 0x0000001c04037219 */ /* 0x000fe20000001205 */
[----:B---3--:R-:W-:Y:S01]  /*4270*/  VIADD R5, R25, 0xffffffff ;  /* 0xffffffff19057836 */ /* 0x008fe20000000000 */
[----:B------:R-:W-:Y:S02]  /*4280*/  LOP3.LUT R62, R10, R27, RZ, 0xc0, !PT ;  /* 0x0000001b0a3e7212 */ /* 0x000fe400078ec0ff */
[----:B------:R-:W-:Y:S01]  /*4290*/  R2UR UR43, R31 ;  /* 0x000000001f2b72ca */ /* 0x000fe200000e0000 */
[----:B------:R-:W-:Y:S01]  /*42a0*/  IMAD.MOV R4, RZ, RZ, -R3 ;  /* 0x000000ffff047224 */ /* 0x000fe200078e0a03 */
[----:B------:R-:W-:Y:S01]  /*42b0*/  LOP3.LUT R12, R12, R5, RZ, 0xc0, !PT ;  /* 0x000000050c0c7212 */ /* 0x000fe200078ec0ff */
[----:B------:R-:W-:Y:S02]  /*42c0*/  IMAD R62, R26, R3, R62 ;  /* 0x000000031a3e7224 */ /* 0x000fe400078e023e */
[----:B--2---:R-:W-:-:S02]  /*42d0*/  IMAD R3, R4, R29, R13 ;  /* 0x0000001d04037224 */ /* 0x004fc400078e020d */
[----:B------:R-:W-:Y:S02]  /*42e0*/  @P0 IMAD R23, R21, R20, R24 ;  /* 0x0000001415170224 */ /* 0x000fe400078e0218 */
[----:B------:R-:W-:Y:S02]  /*42f0*/  IMAD R3, R3, R25, R12 ;  /* 0x0000001903037224 */ /* 0x000fe400078e020c */
[----:B------:R-:W-:Y:S02]  /*4300*/  IMAD R62, R62, R30, R23 ;  /* 0x0000001e3e3e7224 */ /* 0x000fe400078e0217 */
[----:B------:R-:W-:-:S03]  /*4310*/  IMAD.MOV.U32 R4, RZ, RZ, 0x1 ;  /* 0x00000001ff047424 */ /* 0x000fc600078e00ff */
[----:B------:R-:W-:Y:S02]  /*4320*/  SEL R64, R3, R62, !P0 ;  /* 0x0000003e03407207 */ /* 0x000fe40004000000 */
[----:B------:R-:W-:-:S07]  /*4330*/  SEL R62, R62, R3, !P0 ;  /* 0x000000033e3e7207 */ /* 0x000fce0004000000 */
.L_x_71:
[----:B------:R-:W-:Y:S01]  /*4340*/  UIADD3 UR47, UR9, 0x1, URZ ;  /* 0x00000001092f7890 */ /* 0x000fe2000fffe03f */
[----:B------:R-:W-:Y:S01]  /*4350*/  LOP3.LUT P0, RZ, R4, 0xff, RZ, 0xc0, !PT ;  /* 0x000000ff04ff7812 */ /* 0x000fe2000780c0ff */
[----:B------:R-:W-:Y:S01]  /*4360*/  ULOP3.LUT UR39, UR8, 0x7, URZ, 0xc0, !UPT ;  /* 0x0000000708277892 */ /* 0x000fe2000f8ec03f */
[----:B------:R-:W-:Y:S01]  /*4370*/  IMAD.MOV.U32 R63, RZ, RZ, R0 ;  /* 0x000000ffff3f7224 */ /* 0x000fe200078e0000 */
[----:B------:R-:W-:Y:S02]  /*4380*/  UISETP.NE.AND UP0, UPT, UR47, 0x3, UPT ;  /* 0x000000032f00788c */ /* 0x000fe4000bf05270 */
[----:B------:R-:W-:Y:S02]  /*4390*/  UIADD3 UR37, UR37, 0x2, URZ ;  /* 0x0000000225257890 */ /* 0x000fe4000fffe03f */
[----:B------:R-:W-:Y:S02]  /*43a0*/  USEL UR48, URZ, 0x1, UP0 ;  /* 0x000000013f307887 */ /* 0x000fe40008000000 */
[----:B------:R-:W-:-:S02]  /*43b0*/  USEL UR47, UR47, URZ, UP0 ;  /* 0x0000003f2f2f7287 */ /* 0x000fc40008000000 */
[----:B------:R-:W-:Y:S02]  /*43c0*/  ULOP3.LUT UR48, UR10, UR48, URZ, 0x3c, !UPT ;  /* 0x000000300a307292 */ /* 0x000fe4000f8e3c3f */
[----:B------:R-:W-:Y:S10]  /*43d0*/  @P0 BRA `(.L_x_74) ;  /* 0xffffffd0004c0947 */ /* 0x000ff4000383ffff */
[----:B------:R-:W-:-:S13]  /*43e0*/  PLOP3.LUT P0, PT, PT, PT, PT, 0x8, 0x0 ;  /* 0x000000000000781c */ /* 0x000fda0003f0e170 */
.L_x_18:
[----:B------:R-:W-:Y:S05]  /*43f0*/  @P0 BRA `(.L_x_10) ;  /* 0x0000002800e80947 */ /* 0x000fea0003800000 */
[----:B------:R-:W-:Y:S01]  /*4400*/  ULDC.64 UR6, c[0x0][0x588] ;  /* 0x0001620000067ab9 */ /* 0x000fe20000000a00 */
[----:B------:R-:W-:Y:S01]  /*4410*/  ISETP.NE.U32.AND P1, PT, R70, RZ, PT ;  /* 0x000000ff4600720c */ /* 0x000fe20003f25070 */
[----:B------:R-:W-:-:S04]  /*4420*/  DEPBAR.LE SB0, 0x0 ;  /* 0x000080000000791a */ /* 0x000fc80000000000 */
[----:B------:R-:W-:Y:S01]  /*4430*/  ISETP.NE.U32.AND P0, PT, RZ, UR6, PT ;  /* 0x00000006ff007c0c */ /* 0x000fe2000bf05070 */
[----:B------:R-:W-:Y:S01]  /*4440*/  BSSY B0, `(.L_x_75) ;  /* 0x0000015000007945 */ /* 0x000fe20003800000 */
[----:B------:R-:W-:Y:S02]  /*4450*/  ISETP.NE.AND.EX P1, PT, R71, RZ, PT, P1 ;  /* 0x000000ff4700720c */ /* 0x000fe40003f25310 */
[----:B------:R-:W-:-:S13]  /*4460*/  ISETP.NE.AND.EX P0, PT, RZ, UR7, PT, P0 ;  /* 0x00000007ff007c0c */ /* 0x000fda000bf05300 */
[----:B------:R-:W-:Y:S05]  /*4470*/  @P0 BRA P1, `(.L_x_76) ;  /* 0x0000000000440947 */ /* 0x000fea0000800000 */
[----:B------:R-:W-:-:S04]  /*4480*/  ISETP.NE.U32.AND P0, PT, R70, RZ, PT ;  /* 0x000000ff4600720c */ /* 0x000fc80003f05070 */
[----:B------:R-:W-:-:S13]  /*4490*/  ISETP.NE.AND.EX P0, PT, R71, RZ, PT, P0 ;  /* 0x000000ff4700720c */ /* 0x000fda0003f05300 */
[----:B------:R-:W-:Y:S05]  /*44a0*/  @!P0 BRA `(.L_x_77) ;  /* 0x00000000002c8947 */ /* 0x000fea0003800000 */
[----:B------:R-:W-:-:S13]  /*44b0*/  LOP3.LUT P0, RZ, R56, 0xff, RZ, 0xc0, !PT ;  /* 0x000000ff38ff7812 */ /* 0x000fda000780c0ff */
[----:B------:R-:W-:Y:S05]  /*44c0*/  @!P0 BRA `(.L_x_78) ;  /* 0x0000000000108947 */ /* 0x000fea0003800000 */
[----:B-----5:R-:W-:-:S13]  /*44d0*/  FSETP.NEU.AND P0, PT, R57, RZ, PT ;  /* 0x000000ff3900720b */ /* 0x020fda0003f0d000 */
[----:B------:R-:W-:Y:S05]  /*44e0*/  @!P0 BREAK B0 ;  /* 0x0000000000008942 */ /* 0x000fea0003800000 */
[----:B------:R-:W-:Y:S05]  /*44f0*/  @P0 BRA `(.L_x_76) ;  /* 0x0000000000240947 */ /* 0x000fea0003800000 */
[----:B------:R-:W-:Y:S05]  /*4500*/  BRA `(.L_x_10) ;  /* 0x0000002800a47947 */ /* 0x000fea0003800000 */
.L_x_78:
[----:B------:R-:W-:-:S04]  /*4510*/  ISETP.NE.U32.AND P0, PT, RZ, UR6, PT ;  /* 0x00000006ff007c0c */ /* 0x000fc8000bf05070 */
[----:B------:R-:W-:-:S13]  /*4520*/  ISETP.NE.AND.EX P0, PT, RZ, UR7, PT, P0 ;  /* 0x00000007ff007c0c */ /* 0x000fda000bf05300 */
[----:B------:R-:W-:Y:S05]  /*4530*/  @!P0 BREAK B0 ;  /* 0x0000000000008942 */ /* 0x000fea0003800000 */
[----:B------:R-:W-:Y:S05]  /*4540*/  @P0 BRA `(.L_x_76) ;  /* 0x0000000000100947 */ /* 0x000fea0003800000 */
[----:B------:R-:W-:Y:S05]  /*4550*/  BRA `(.L_x_10) ;  /* 0x0000002800907947 */ /* 0x000fea0003800000 */
.L_x_77:
[----:B-----5:R-:W-:-:S13]  /*4560*/  FSETP.NEU.AND P0, PT, R57, RZ, PT ;  /* 0x000000ff3900720b */ /* 0x020fda0003f0d000 */
[----:B------:R-:W-:Y:S05]  /*4570*/  @!P0 BREAK B0 ;  /* 0x0000000000008942 */ /* 0x000fea0003800000 */
[----:B------:R-:W-:Y:S05]  /*4580*/  @!P0 BRA `(.L_x_10) ;  /* 0x0000002800848947 */ /* 0x000fea0003800000 */
.L_x_76:
[----:B------:R-:W-:Y:S05]  /*4590*/  BSYNC B0 ;  /* 0x0000000000007941 */ /* 0x000fea0003800000 */
.L_x_75:
[----:B------:R-:W-:-:S04]  /*45a0*/  LOP3.LUT R19, R19, 0x1, RZ, 0xfc, !PT ;  /* 0x0000000113137812 */ /* 0x000fc800078efcff */
[----:B------:R-:W-:-:S13]  /*45b0*/  ISETP.NE.AND P0, PT, R19, 0x3, PT ;  /* 0x000000031300780c */ /* 0x000fda0003f05270 */
[----:B------:R-:W-:Y:S05]  /*45c0*/  @!P0 BRA `(.L_x_79) ;  /* 0x0000000000048947 */ /* 0x000fea0003800000 */
[----:B------:R-:W-:Y:S01]  /*45d0*/  BPT.TRAP 0x1 ;  /* 0x000000040000795c */ /* 0x000fe20000300000 */
.L_x_79:
[----:B------:R-:W3:Y:S01]  /*45e0*/  S2UR UR5, SR_CgaCtaId ;  /* 0x00000000000579c3 */ /* 0x000ee20000008800 */
[----:B------:R-:W-:Y:S02]  /*45f0*/  UMOV UR4, 0x400 ;  /* 0x0000040000047882 */ /* 0x000fe40000000000 */
[----:B---3--:R-:W-:-:S04]  /*4600*/  ULEA UR4, UR5, UR4, 0x18 ;  /* 0x0000000405047291 */ /* 0x008fc8000f8ec03f */
[----:B------:R-:W-:-:S04]  /*4610*/  ULEA UR4, UR36, UR4, 0x3 ;  /* 0x0000000424047291 */ /* 0x000fc8000f8e183f */
[----:B------:R-:W-:-:S04]  /*4620*/  UIADD3 UR4, UR4, 0x98, URZ ;  /* 0x0000009804047890 */ /* 0x000fc8000fffe03f */
[----:B------:R-:W-:-:S09]  /*4630*/  UPRMT UR4, UR5, 0x654, UR4 ;  /* 0x0000065405047896 */ /* 0x000fd20008000004 */
[----:B------:R-:W-:Y:S01]  /*4640*/  SYNCS.ARRIVE.TRANS64.RED.A1T0 RZ, [UR4], RZ ;  /* 0x000000ffffff79a7 */ /* 0x000fe20008100404 */
[----:B------:R-:W-:Y:S05]  /*4650*/  BRA `(.L_x_10) ;  /* 0x0000002800507947 */ /* 0x000fea0003800000 */
.L_x_9:
[----:B------:R-:W-:Y:S01]  /*4660*/  ULDC.64 UR4, c[0x0][0x8f8] ;  /* 0x00023e0000047ab9 */ /* 0x000fe20000000a00 */
[----:B------:R-:W-:Y:S01]  /*4670*/  PRMT R11, RZ, 0x7610, R11 ;  /* 0x00007610ff0b7816 */ /* 0x000fe2000000000b */
[----:B------:R-:W-:Y:S01]  /*4680*/  IMAD.MOV.U32 R13, RZ, RZ, -0x1 ;  /* 0xffffffffff0d7424 */ /* 0x000fe200078e00ff */
[----:B------:R-:W-:Y:S01]  /*4690*/  ISETP.GE.U32.AND P0, PT, R16, UR4, PT ;  /* 0x0000000410007c0c */ /* 0x000fe2000bf06070 */
[----:B------:R-:W-:Y:S02]  /*46a0*/  IMAD.MOV.U32 R7, RZ, RZ, -0x1 ;  /* 0xffffffffff077424 */ /* 0x000fe400078e00ff */
[----:B------:R-:W-:Y:S01]  /*46b0*/  IMAD.MOV.U32 R6, RZ, RZ, -0x1 ;  /* 0xffffffffff067424 */ /* 0x000fe200078e00ff */
[----:B------:R-:W-:-:S13]  /*46c0*/  ISETP.GE.U32.AND.EX P0, PT, R17, UR5, PT, P0 ;  /* 0x0000000511007c0c */ /* 0x000fda000bf06100 */
        /* <DEDUP_REMOVED lines=19> */
.L_x_81:
[-CC-:B------:R-:W-:Y:S01]  /*4800*/  SHF.R.U64 R20, R14, R24.reuse, R15.reuse ;  /* 0x000000180e147219 */ /* 0x180fe2000000120f */
[----:B------:R-:W1:Y:S01]  /*4810*/  LDC R28, c[0x0][0x8c0] ;  /* 0x00023000ff1c7b82 */ /* 0x000e620000000800 */
[----:B------:R-:W-:Y:S01]  /*4820*/  SHF.R.U32.HI R6, RZ, R24, R15 ;  /* 0x00000018ff067219 */ /* 0x000fe2000001160f */
[----:B------:R-:W-:Y:S01]  /*4830*/  ULDC UR4, c[0x0][0x150] ;  /* 0x0000540000047ab9 */ /* 0x000fe20000000800 */
[----:B------:R-:W-:Y:S01]  /*4840*/  IADD3 R9, P0, RZ, -R20, RZ ;  /* 0x80000014ff097210 */ /* 0x000fe20007f1e0ff */
[----:B------:R-:W-:Y:S01]  /*4850*/  IMAD.MOV.U32 R13, RZ, RZ, -0x1 ;  /* 0xffffffffff0d7424 */ /* 0x000fe200078e00ff */
[----:B------:R-:W-:-:S03]  /*4860*/  I2FP.F32.U32 R11, R8 ;  /* 0x00000008000b7245 */ /* 0x000fc60000201000 */
[----:B------:R-:W2:Y:S01]  /*4870*/  LDC.64 R30, c[0x0][0x8e8] ;  /* 0x00023a00ff1e7b82 */ /* 0x000ea20000000a00 */
[----:B------:R-:W-:Y:S02]  /*4880*/  IMAD.X R7, RZ, RZ, ~R6, P0 ;  /* 0x000000ffff077224 */ /* 0x000fe400000e0e06 */
[----:B------:R-:W-:Y:S01]  /*4890*/  FMUL R11, R11, UR4 ;  /* 0x000000040b0b7c20 */ /* 0x000fe20008400000 */
[----:B------:R-:W-:Y:S01]  /*48a0*/  ULDC UR4, c[0x0][0x154] ;  /* 0x0000550000047ab9 */ /* 0x000fe20000000800 */
[-C--:B------:R-:W-:Y:S02]  /*48b0*/  IMAD R12, R7, R26.reuse, RZ ;  /* 0x0000001a070c7224 */ /* 0x080fe400078e02ff */
[C---:B------:R-:W-:Y:S01]  /*48c0*/  IMAD.WIDE.U32 R6, R9.reuse, R26, R16 ;  /* 0x0000001a09067225 */ /* 0x040fe200078e0010 */
[----:B------:R-:W3:Y:S01]  /*48d0*/  LDC R24, c[0x0][0x8b0] ;  /* 0x00022c00ff187b82 */ /* 0x000ee20000000800 */
[----:B------:R-:W4:Y:S02]  /*48e0*/  F2I.U32.TRUNC.NTZ R11, R11 ;  /* 0x0000000b000b7305 */ /* 0x000f24000020f000 */
[----:B------:R-:W-:-:S04]  /*48f0*/  IMAD R9, R9, R27, R12 ;  /* 0x0000001b09097224 */ /* 0x000fc800078e020c */
[----:B------:R-:W-:Y:S01]  /*4900*/  IMAD.IADD R7, R7, 0x1, R9 ;  /* 0x0000000107077824 */ /* 0x000fe200078e0209 */
[----:B------:R-:W3:Y:S04]  /*4910*/  LDC R25, c[0x0][0x148] ;  /* 0x00005200ff197b82 */ /* 0x000ee80000000800 */
[----:B-1----:R-:W-:Y:S02]  /*4920*/  SHF.R.U64 R14, R6, R28, R7 ;  /* 0x0000001c060e7219 */ /* 0x002fe40000001207 */
[----:B------:R-:W-:Y:S02]  /*4930*/  I2FP.F32.U32 R6, R10 ;  /* 0x0000000a00067245 */ /* 0x000fe40000201000 */
[----:B------:R-:W1:Y:S01]  /*4940*/  LDC R9, c[0x0][0x144] ;  /* 0x00005100ff097b82 */ /* 0x000e620000000800 */
[----:B--2---:R-:W-:Y:S01]  /*4950*/  ISETP.NE.U32.AND P0, PT, R30, RZ, PT ;  /* 0x000000ff1e00720c */ /* 0x004fe20003f05070 */
[----:B----4-:R-:W-:Y:S01]  /*4960*/  IMAD.MOV R11, RZ, RZ, -R11 ;  /* 0x000000ffff0b7224 */ /* 0x010fe200078e0a0b */
[----:B------:R-:W-:Y:S01]  /*4970*/  SHF.R.U32.HI R7, RZ, R28, R7 ;  /* 0x0000001cff077219 */ /* 0x000fe20000011607 */
[----:B------:R-:W-:Y:S01]  /*4980*/  FMUL R12, R6, UR4 ;  /* 0x00000004060c7c20 */ /* 0x000fe20008400000 */
[----:B------:R-:W-:Y:S01]  /*4990*/  ISETP.NE.AND.EX P0, PT, R31, RZ, PT, P0 ;  /* 0x000000ff1f00720c */ /* 0x000fe20003f05300 */
[----:B------:R-:W-:-:S02]  /*49a0*/  ULDC UR4, c[0x0][0x900] ;  /* 0x0002400000047ab9 */ /* 0x000fc40000000800 */
[----:B------:R-:W2:Y:S01]  /*49b0*/  LDC R26, c[0x0][0x8a8] ;  /* 0x00022a00ff1a7b82 */ /* 0x000ea20000000800 */
[-CC-:B---3--:R-:W-:Y:S02]  /*49c0*/  SHF.R.U64 R21, R14, R24.reuse, R7.reuse ;  /* 0x000000180e157219 */ /* 0x188fe40000001207 */
[----:B------:R-:W-:Y:S02]  /*49d0*/  SHF.R.U32.HI R6, RZ, R24, R7 ;  /* 0x00000018ff067219 */ /* 0x000fe40000011607 */
[----:B------:R3:W4:Y:S01]  /*49e0*/  F2I.U32.TRUNC.NTZ R24, R12 ;  /* 0x0000000c00187305 */ /* 0x000722000020f000 */
[----:B------:R-:W-:Y:S02]  /*49f0*/  SHF.L.U32 R32, R13, UR4, RZ ;  /* 0x000000040d207c19 */ /* 0x000fe400080006ff */
[----:B------:R-:W2:Y:S01]  /*4a00*/  LDC R27, c[0x0][0x8f0] ;  /* 0x00023c00ff1b7b82 */ /* 0x000ea20000000800 */
[--C-:B------:R-:W-:Y:S02]  /*4a10*/  SHF.R.U64 R23, R21, UR4, R6.reuse ;  /* 0x0000000415177c19 */ /* 0x100fe40008001206 */
[----:B------:R-:W-:-:S03]  /*4a20*/  SHF.R.U32.HI R7, RZ, UR4, R6 ;  /* 0x00000004ff077c19 */ /* 0x000fc60008011606 */
[----:B------:R-:W-:Y:S02]  /*4a30*/  IMAD.MOV.U32 R6, RZ, RZ, R23 ;  /* 0x000000ffff067224 */ /* 0x000fe400078e0017 */
[----:B------:R-:W2:Y:S01]  /*4a40*/  LDC R29, c[0x0][0x8e0] ;  /* 0x00023800ff1d7b82 */ /* 0x000ea20000000800 */
[----:B-1----:R-:W-:-:S07]  /*4a50*/  IMAD R28, R9, R11, R8 ;  /* 0x0000000b091c7224 */ /* 0x002fce00078e0208 */
[----:B------:R-:W1:Y:S01]  /*4a60*/  LDC R33, c[0x0][0x8b8] ;  /* 0x00022e00ff217b82 */ /* 0x000e620000000800 */
[----:B---34-:R-:W-:Y:S05]  /*4a70*/  @!P0 BRA `(.L_x_82) ;  /* 0x0000000000288947 */ /* 0x018fea0003800000 */
        /* <DEDUP_REMOVED lines=10> */
.L_x_82:
[----:B------:R-:W-:Y:S01]  /*4b20*/  ISETP.NE.AND P0, PT, R2, 0x1, PT ;  /* 0x000000010200780c */ /* 0x000fe20003f05270 */
[----:B------:R-:W-:Y:S01]  /*4b30*/  USHF.L.U32 UR4, UR44, UR4, URZ ;  /* 0x000000042c047299 */ /* 0x000fe2000800063f */
[----:B------:R-:W-:Y:S01]  /*4b40*/  LOP3.LUT R32, RZ, R32, RZ, 0x33, !PT ;  /* 0x00000020ff207212 */ /* 0x000fe200078e33ff */
[----:B--2---:R-:W-:Y:S01]  /*4b50*/  VIADD R9, R26, 0xffffffff ;  /* 0xffffffff1a097836 */ /* 0x004fe20000000000 */
[----:B------:R-:W-:Y:S01]  /*4b60*/  SHF.R.U64 R7, R6, R27, R7 ;  /* 0x0000001b06077219 */ /* 0x000fe20000001207 */
[----:B------:R-:W-:Y:S01]  /*4b70*/  IMAD.MOV R24, RZ, RZ, -R24 ;  /* 0x000000ffff187224 */ /* 0x000fe200078e0a18 */
[----:B------:R-:W-:Y:S01]  /*4b80*/  LOP3.LUT R6, R21, R32, RZ, 0xc0, !PT ;  /* 0x0000002015067212 */ /* 0x000fe200078ec0ff */
[----:B------:R-:W-:Y:S02]  /*4b90*/  IMAD.MOV.U32 R11, RZ, RZ, 0x1 ;  /* 0x00000001ff0b7424 */ /* 0x000fe400078e00ff */
[----:B------:R-:W-:Y:S02]  /*4ba0*/  IMAD.MOV R8, RZ, RZ, -R7 ;  /* 0x000000ffff087224 */ /* 0x000fe400078e0a07 */
[----:B------:R-:W-:Y:S01]  /*4bb0*/  IMAD R13, R7, UR4, R6 ;  /* 0x00000004070d7c24 */ /* 0x000fe2000f8e0206 */
[----:B------:R-:W-:Y:S01]  /*4bc0*/  LOP3.LUT R7, R14, R9, RZ, 0xc0, !PT ;  /* 0x000000090e077212 */ /* 0x000fe200078ec0ff */
[----:B------:R-:W-:-:S02]  /*4bd0*/  @P0 IMAD R28, R25, R24, R10 ;  /* 0x00000018191c0224 */ /* 0x000fc400078e020a */
[----:B------:R-:W-:Y:S02]  /*4be0*/  IMAD R6, R8, R29, R23 ;  /* 0x0000001d08067224 */ /* 0x000fe400078e0217 */
[----:B-1----:R-:W-:Y:S02]  /*4bf0*/  IMAD R13, R13, R33, R28 ;  /* 0x000000210d0d7224 */ /* 0x002fe400078e021c */
[----:B------:R-:W-:-:S05]  /*4c00*/  IMAD R6, R6, R26, R7 ;  /* 0x0000001a06067224 */ /* 0x000fca00078e0207 */
[----:B------:R-:W-:Y:S02]  /*4c10*/  SEL R7, R6, R13, !P0 ;  /* 0x0000000d06077207 */ /* 0x000fe40004000000 */
[----:B------:R-:W-:Y:S01]  /*4c20*/  SEL R13, R13, R6, !P0 ;  /* 0x000000060d0d7207 */ /* 0x000fe20004000000 */
[----:B------:R-:W-:-:S07]  /*4c30*/  IMAD.MOV.U32 R6, RZ, RZ, R20 ;  /* 0x000000ffff067224 */ /* 0x000fce00078e0014 */
.L_x_80:
[----:B------:R-:W-:-:S08]  /*4c40*/  NOP ;  /* 0x0000000000007918 */ /* 0x000fd00000000000 */
[----:B------:R-:W1:-:S00]  /*4c50*/  USETMAXREG.DEALLOC.CTAPOOL 0x28 ;  /* 0x00000028000079c8 */ /* 0x000e4000080e0500 */
[----:B-1----:R-:W-:-:S13]  /*4c60*/  ISETP.NE.AND P0, PT, R0, 0x1, PT ;  /* 0x000000010000780c */ /* 0x002fda0003f05270 */
[----:B------:R-:W-:Y:S05]  /*4c70*/  @!P0 BRA `(.L_x_10) ;  /* 0x0000002000c88947 */ /* 0x000fea0003800000 */
[----:B------:R-:W-:Y:S05]  /*4c80*/  @!P3 BRA `(.L_x_83) ;  /* 0x000000100054b947 */ /* 0x000fea0003800000 */
[----:B------:R-:W-:-:S04]  /*4c90*/  PRMT R3, R3, 0x9910, RZ ;  /* 0x0000991003037816 */ /* 0x000fc800000000ff */
[----:B------:R-:W-:-:S04]  /*4ca0*/  ISETP.NE.AND P0, PT, R3, RZ, PT ;  /* 0x000000ff0300720c */ /* 0x000fc80003f05270 */
[----:B------:R-:W-:-:S13]  /*4cb0*/  ISETP.NE.OR P0, PT, R0, 0x2, !P0 ;  /* 0x000000020000780c */ /* 0x000fda0004705670 */
[----:B------:R-:W-:Y:S05]  /*4cc0*/  @P0 BRA `(.L_x_10) ;  /* 0x0000002000b40947 */ /* 0x000fea0003800000 */
[----:B------:R-:W-:-:S13]  /*4cd0*/  LOP3.LUT P1, RZ, R11, 0xff, RZ, 0xc0, !PT ;  /* 0x000000ff0bff7812 */ /* 0x000fda000782c0ff */
[----:B------:R-:W-:Y:S05]  /*4ce0*/  @!P1 BRA `(.L_x_84) ;  /* 0x0000000000189947 */ /* 0x000fea0003800000 */
[----:B------:R-:W-:Y:S01]  /*4cf0*/  UMOV UR4, 0x400 ;  /* 0x0000040000047882 */ /* 0x000fe20000000000 */
[----:B------:R-:W-:Y:S01]  /*4d00*/  IMAD.MOV.U32 R0, RZ, RZ, RZ ;  /* 0x000000ffff007224 */ /* 0x000fe200078e00ff */
[----:B------:R-:W-:-:S04]  /*4d10*/  ULEA UR4, UR46, UR4, 0x18 ;  /* 0x000000042e047291 */ /* 0x000fc8000f8ec03f */
[----:B------:R-:W-:-:S05]  /*4d20*/  SHF.L.U32 R0, R0, 0x1f, RZ ;  /* 0x0000001f00007819 */ /* 0x000fca00000006ff */
[----:B------:R-:W1:Y:S02]  /*4d30*/  SYNCS.PHASECHK.TRANS64.TRYWAIT P0, [UR4+0xb8], R0 ;  /* 0x0000b800ff0075a7 */ /* 0x000e640008000144 */
[----:B-1----:R-:W-:Y:S05]  /*4d40*/  @!P0 BRA `(.L_x_85) ;  /* 0x0000002000f08947 */ /* 0x002fea0003800000 */
.L_x_84:
[----:B------:R-:W-:Y:S01]  /*4d50*/  PRMT R9, RZ, 0x7610, R9 ;  /* 0x00007610ff097816 */ /* 0x000fe20000000009 */
[----:B------:R-:W-:Y:S06]  /*4d60*/  @P2 BRA `(.L_x_86) ;  /* 0x0000000000242947 */ /* 0x000fec0003800000 */
[----:B------:R-:W-:Y:S02]  /*4d70*/  ULDC.64 UR4, c[0x0][0x588] ;  /* 0x0001620000047ab9 */ /* 0x000fe40000000a00 */
[----:B------:R-:W-:-:S04]  /*4d80*/  ISETP.NE.U32.AND P0, PT, RZ, UR4, PT ;  /* 0x00000004ff007c0c */ /* 0x000fc8000bf05070 */
[----:B------:R-:W-:-:S13]  /*4d90*/  ISETP.NE.AND.EX P0, PT, RZ, UR5, PT, P0 ;  /* 0x00000005ff007c0c */ /* 0x000fda000bf05300 */
[----:B------:R-:W-:Y:S05]  /*4da0*/  @!P0 BRA `(.L_x_87) ;  /* 0x00000000000c8947 */ /* 0x000fea0003800000 */
[----:B------:R3:W5:Y:S01]  /*4db0*/  LDG.E R11, desc[UR54][R4.64] ;  /* 0x00000036040b7981 */ /* 0x000762000c1e1900 */
[----:B------:R-:W-:Y:S01]  /*4dc0*/  IMAD.MOV.U32 R9, RZ, RZ, 0x1 ;  /* 0x00000001ff097424 */ /* 0x000fe200078e00ff */
[----:B------:R-:W-:Y:S06]  /*4dd0*/  BRA `(.L_x_86) ;  /* 0x0000000000087947 */ /* 0x000fec0003800000 */
.L_x_87:
[----:B------:R-:W2:Y:S01]  /*4de0*/  LDC R11, c[0x0][0x580] ;  /* 0x00016000ff0b7b82 */ /* 0x000ea20000000800 */
[----:B------:R-:W-:-:S07]  /*4df0*/  IMAD.MOV.U32 R9, RZ, RZ, 0x1 ;  /* 0x00000001ff097424 */ /* 0x000fce00078e00ff */
.L_x_86:
[----:B------:R-:W-:Y:S01]  /*4e00*/  UMOV UR4, URZ ;  /* 0x0000003f00047c82 */ /* 0x000fe20008000000 */
[----:B-1----:R-:W-:Y:S01]  /*4e10*/  IMAD.MOV.U32 R0, RZ, RZ, 0x1 ;  /* 0x00000001ff007424 */ /* 0x002fe200078e00ff */
[----:B------:R-:W-:Y:S06]  /*4e20*/  @!P1 BRA `(.L_x_88) ;  /* 0x0000000c00489947 */ /* 0x000fec0003800000 */
[----:B------:R-:W1:Y:S01]  /*4e30*/  LDC R3, c[0x0][0x8a8] ;  /* 0x00022a00ff037b82 */ /* 0x000e620000000800 */
[----:B------:R-:W-:Y:S01]  /*4e40*/  IMAD.MOV.U32 R0, RZ, RZ, -0x1 ;  /* 0xffffffffff007424 */ /* 0x000fe200078e00ff */
[----:B------:R-:W-:Y:S01]  /*4e50*/  ULDC UR5, c[0x0][0x900] ;  /* 0x0002400000057ab9 */ /* 0x000fe20000000800 */
[----:B------:R-:W-:Y:S01]  /*4e60*/  LOP3.LUT R10, R19, 0x2, RZ, 0xfc, !PT ;  /* 0x00000002130a7812 */ /* 0x000fe200078efcff */
[----:B------:R-:W-:Y:S01]  /*4e70*/  ULDC.64 UR14, c[0x0][0x198] ;  /* 0x00006600000e7ab9 */ /* 0x000fe20000000a00 */
[----:B------:R-:W-:Y:S01]  /*4e80*/  UMOV UR4, URZ ;  /* 0x0000003f00047c82 */ /* 0x000fe20008000000 */
[----:B------:R-:W-:Y:S01]  /*4e90*/  SHF.L.U32 R8, R0, UR5, RZ ;  /* 0x0000000500087c19 */ /* 0x000fe200080006ff */
[----:B------:R-:W-:Y:S01]  /*4ea0*/  IMAD.MOV.U32 R0, RZ, RZ, 0x1 ;  /* 0x00000001ff007424 */ /* 0x000fe200078e00ff */
[----:B------:R-:W-:Y:S02]  /*4eb0*/  USHF.L.U32 UR13, UR44, UR5, URZ ;  /* 0x000000052c0d7299 */ /* 0x000fe4000800063f */
[----:B------:R-:W-:Y:S01]  /*4ec0*/  LOP3.LUT R8, RZ, R8, RZ, 0x33, !PT ;  /* 0x00000008ff087212 */ /* 0x000fe200078e33ff */
[----:B------:R-:W-:Y:S01]  /*4ed0*/  ULDC.64 UR22, c[0x0][0x588] ;  /* 0x0001620000167ab9 */ /* 0x000fe20000000a00 */
[----:B------:R-:W-:Y:S01]  /*4ee0*/  ULDC.64 UR24, c[0x0][0x8f8] ;  /* 0x00023e0000187ab9 */ /* 0x000fe20000000a00 */
[----:B------:R-:W-:Y:S01]  /*4ef0*/  ULDC.64 UR26, c[0x0][0x590] ;  /* 0x00016400001a7ab9 */ /* 0x000fe20000000a00 */
[----:B-1----:R-:W-:-:S07]  /*4f00*/  VIADD R3, R3, 0xffffffff ;  /* 0xffffffff03037836 */ /* 0x002fce0000000000 */
.L_x_108:
[----:B------:R-:W-:Y:S02]  /*4f10*/  ISETP.NE.U32.AND P0, PT, RZ, UR26, PT ;  /* 0x0000001aff007c0c */ /* 0x000fe4000bf05070 */
[----:B------:R-:W-:Y:S02]  /*4f20*/  R2UR UR19, R13 ;  /* 0x000000000d1372ca */ /* 0x000fe400000e0000 */
[----:B------:R-:W-:Y:S02]  /*4f30*/  R2UR UR18, R7 ;  /* 0x00000000071272ca */ /* 0x000fe400000e0000 */
[----:B------:R-:W-:-:S09]  /*4f40*/  ISETP.NE.AND.EX P0, PT, RZ, UR27, PT, P0 ;  /* 0x0000001bff007c0c */ /* 0x000fd2000bf05300 */
[----:B------:R-:W-:Y:S02]  /*4f50*/  USHF.L.U32 UR19, UR19, 0x7, URZ ;  /* 0x0000000713137899 */ /* 0x000fe4000800063f */
[----:B------:R-:W-:Y:S02]  /*4f60*/  USHF.L.U32 UR18, UR18, 0x6, URZ ;  /* 0x0000000612127899 */ /* 0x000fe4000800063f */
[----:B------:R-:W-:Y:S10]  /*4f70*/  @!P0 BRA `(.L_x_89) ;  /* 0x00000000002c8947 */ /* 0x000ff40003800000 */
[----:B------:R-:W-:-:S04]  /*4f80*/  ISETP.NE.U32.AND P1, PT, RZ, UR22, PT ;  /* 0x00000016ff007c0c */ /* 0x000fc8000bf25070 */
[----:B------:R-:W-:-:S13]  /*4f90*/  ISETP.NE.AND.EX P1, PT, RZ, UR23, PT, P1 ;  /* 0x00000017ff007c0c */ /* 0x000fda000bf25310 */
[----:B------:R-:W-:Y:S05]  /*4fa0*/  @!P1 BRA `(.L_x_90) ;  /* 0x0000000000189947 */ /* 0x000fea0003800000 */
[----:B---3--:R-:W1:Y:S01]  /*4fb0*/  LDC.64 R4, c[0x0][0x588] ;  /* 0x00016200ff047b82 */ /* 0x008e620000000a00 */
[----:B------:R-:W-:-:S04]  /*4fc0*/  IMAD R7, R6, UR26, RZ ;  /* 0x0000001a06077c24 */ /* 0x000fc8000f8e02ff */
[----:B-1----:R-:W-:-:S05]  /*4fd0*/  IMAD.WIDE R4, R7, 0x4, R4 ;  /* 0x0000000407047825 */ /* 0x002fca00078e0204 */
[----:B--2--5:R4:W5:Y:S01]  /*4fe0*/  LDG.E R11, desc[UR54][R4.64] ;  /* 0x00000036040b7981 */ /* 0x024962000c1e1900 */
[----:B------:R-:W-:Y:S01]  /*4ff0*/  IMAD.MOV.U32 R9, RZ, RZ, 0x1 ;  /* 0x00000001ff097424 */ /* 0x000fe200078e00ff */
[----:B------:R-:W-:Y:S06]  /*5000*/  BRA `(.L_x_89) ;  /* 0x0000000000087947 */ /* 0x000fec0003800000 */
.L_x_90:
[----:B--2--5:R-:W1:Y:S01]  /*5010*/  LDC R11, c[0x0][0x580] ;  /* 0x00016000ff0b7b82 */ /* 0x024e620000000800 */
[----:B------:R-:W-:-:S07]  /*5020*/  IMAD.MOV.U32 R9, RZ, RZ, 0x1 ;  /* 0x00000001ff097424 */ /* 0x000fce00078e00ff */
.L_x_89:
[----:B------:R-:W-:Y:S05]  /*5030*/  @!P0 BRA `(.L_x_91) ;  /* 0x00000000001c8947 */ /* 0x000fea0003800000 */
[----:B------:R-:W-:-:S13]  /*5040*/  LOP3.LUT P2, RZ, R9, 0xff, RZ, 0xc0, !PT ;  /* 0x000000ff09ff7812 */ /* 0x000fda000784c0ff */
[----:B---34-:R-:W3:Y:S02]  /*5050*/  @!P2 LDC.64 R4, c[0x0][0x588] ;  /* 0x00016200ff04ab82 */ /* 0x018ee40000000a00 */
[----:B---3--:R-:W-:-:S04]  /*5060*/  @!P2 ISETP.NE.U32.AND P0, PT, R4, RZ, PT ;  /* 0x000000ff0400a20c */ /* 0x008fc80003f05070 */
[----:B------:R-:W-:Y:S02]  /*5070*/  @!P2 ISETP.NE.AND.EX P1, PT, R5, RZ, PT, P0 ;  /* 0x000000ff0500a20c */ /* 0x000fe40003f25300 */
[----:B-12--5:R-:W-:Y:S02]  /*5080*/  @P2 FSETP.EQ.AND P0, PT, R11, RZ, PT ;  /* 0x000000ff0b00220b */ /* 0x026fe40003f02000 */
[----:B------:R-:W-:Y:S01]  /*5090*/  @!P2 PLOP3.LUT P0, PT, P1, PT, PT, 0x8, 0x0 ;  /* 0x000000000000a81c */ /* 0x000fe20000f0e170 */
[----:B------:R-:W-:-:S12]  /*50a0*/  BRA `(.L_x_92) ;  /* 0x0000000000047947 */ /* 0x000fd80003800000 */
.L_x_91:
[----:B-12--5:R-:W-:-:S13]  /*50b0*/  FSETP.EQ.AND P0, PT, R11, RZ, PT ;  /* 0x000000ff0b00720b */ /* 0x026fda0003f02000 */
.L_x_92:
[----:B------:R-:W-:Y:S02]  /*50c0*/  ISETP.NE.AND P2, PT, R10, 0x3, PT ;  /* 0x000000030a00780c */ /* 0x000fe40003f45270 */
[----:B------:R-:W-:-:S04]  /*50d0*/  ELECT P1, URZ, PT ;  /* 0x00000000003f782f */ /* 0x000fc80003820000 */
[----:B------:R-:W-:-:S07]  /*50e0*/  PLOP3.LUT P0, PT, P1, P0, PT, 0x20, 0x0 ;  /* 0x000000000000781c */ /* 0x000fce0000f00470 */
[----:B------:R-:W-:Y:S06]  /*50f0*/  @!P2 BRA `(.L_x_93) ;  /* 0x000000000004a947 */ /* 0x000fec0003800000 */
[----:B------:R-:W-:Y:S01]  /*5100*/  BPT.TRAP 0x1 ;  /* 0x000000040000795c */ /* 0x000fe20000300000 */
.L_x_93:
[----:B------:R-:W1:Y:S01]  /*5110*/  S2UR UR46, SR_CgaCtaId ;  /* 0x00000000002e79c3 */ /* 0x000e620000008800 */
[----:B------:R-:W-:Y:S01]  /*5120*/  UMOV UR5, 0x400 ;  /* 0x0000040000057882 */ /* 0x000fe20000000000 */
[----:B---34-:R-:W-:Y:S01]  /*5130*/  SHF.L.U32 R4, R0, 0x1f, RZ ;  /* 0x0000001f00047819 */ /* 0x018fe200000006ff */
[----:B-1----:R-:W-:-:S04]  /*5140*/  ULEA UR6, UR46, UR5, 0x18 ;  /* 0x000000052e067291 */ /* 0x002fc8000f8ec03f */
[----:B------:R-:W-:-:S09]  /*5150*/  ULEA UR5, UR4, UR6, 0x3 ;  /* 0x0000000604057291 */ /* 0x000fd2000f8e183f */
[----:B------:R-:W1:Y:S02]  /*5160*/  SYNCS.PHASECHK.TRANS64.TRYWAIT P1, [UR5+0x98], R4 ;  /* 0x00009804ff0075a7 */ /* 0x000e640008020145 */
[----:B-1----:R-:W-:Y:S05]  /*5170*/  @!P1 BRA `(.L_x_94) ;  /* 0x0000001c00fc9947 */ /* 0x002fea0003800000 */
.L_x_140:
[----:B------:R-:W-:Y:S04]  /*5180*/  BSSY B0, `(.L_x_95) ;  /* 0x000000f000007945 */ /* 0x000fe80003800000 */
[----:B------:R-:W-:Y:S05]  /*5190*/  @!P0 BRA `(.L_x_96) ;  /* 0x0000000000348947 */ /* 0x000fea0003800000 */
[----:B------:R-:W-:Y:S01]  /*51a0*/  ULEA UR16, UR4, UR6, 0xd ;  /* 0x0000000604107291 */ /* 0x000fe2000f8e683f */
[----:B------:R-:W-:Y:S01]  /*51b0*/  R2UR UR20, R6 ;  /* 0x00000000061472ca */ /* 0x000fe200000e0000 */
[----:B------:R-:W-:Y:S02]  /*51c0*/  UIADD3 UR8, UP0, UR14, 0x3f0, URZ ;  /* 0x000003f00e087890 */ /* 0x000fe4000ff1e03f */
[----:B------:R-:W-:Y:S02]  /*51d0*/  UIADD3 UR17, UR5, 0x80, URZ ;  /* 0x0000008005117890 */ /* 0x000fe4000fffe03f */
[----:B------:R-:W-:Y:S02]  /*51e0*/  UIADD3 UR16, UR16, 0x200, URZ ;  /* 0x0000020010107890 */ /* 0x000fe4000fffe03f */
[----:B------:R-:W-:Y:S01]  /*51f0*/  UIADD3.X UR9, URZ, UR15, URZ, UP0, !UPT ;  /* 0x0000000f3f097290 */ /* 0x000fe200087fe43f */
[----:B------:R-:W-:Y:S01]  /*5200*/  UMOV UR10, 0x0 ;  /* 0x00000000000a7882 */ /* 0x000fe20000000000 */
[----:B------:R-:W-:-:S07]  /*5210*/  UMOV UR11, 0x10000000 ;  /* 0x10000000000b7882 */ /* 0x000fce0000000000 */
[----:B------:R2:W-:Y:S02]  /*5220*/  UTMALDG.3D [UR16], [UR8], desc[UR10] ;  /* 0x00000a10080075b4 */ /* 0x0005e40008011000 */
[----:B--2---:R-:W-:Y:S05]  /*5230*/  @!P2 BRA `(.L_x_97) ;  /* 0x000000000004a947 */ /* 0x004fea0003800000 */
[----:B------:R-:W-:Y:S01]  /*5240*/  BPT.TRAP 0x1 ;  /* 0x000000040000795c */ /* 0x000fe20000300000 */
.L_x_97:
[----:B-1----:R-:W1:Y:S02]  /*5250*/  LDC R4, c[0x0][0x800] ;  /* 0x00020000ff047b82 */ /* 0x002e640000000800 */
[----:B-1----:R2:W-:Y:S02]  /*5260*/  SYNCS.ARRIVE.TRANS64.RED.A0TR RZ, [UR5+0x80], R4 ;  /* 0x00008004ffff79a7 */ /* 0x0025e40008300405 */
.L_x_96:
[----:B------:R-:W-:Y:S05]  /*5270*/  BSYNC B0 ;  /* 0x0000000000007941 */ /* 0x000fea0003800000 */
.L_x_95:
[----:B------:R-:W-:Y:S05]  /*5280*/  @!P2 BRA `(.L_x_98) ;  /* 0x000000000004a947 */ /* 0x000fea0003800000 */
[----:B------:R-:W-:Y:S01]  /*5290*/  BPT.TRAP 0x1 ;  /* 0x000000040000795c */ /* 0x000fe20000300000 */
.L_x_98:
[----:B------:R-:W-:Y:S02]  /*52a0*/  UIADD3 UR5, UR5, 0x80, URZ ;  /* 0x0000008005057890 */ /* 0x000fe4000fffe03f */
[----:B------:R-:W-:Y:S02]  /*52b0*/  UIADD3 UR4, UR4, 0x1, URZ ;  /* 0x0000000104047890 */ /* 0x000fe4000fffe03f */
[----:B------:R-:W-:Y:S02]  /*52c0*/  UPRMT UR5, UR46, 0x654, UR5 ;  /* 0x000006542e057896 */ /* 0x000fe40008000005 */
[----:B------:R-:W-:-:S04]  /*52d0*/  UISETP.NE.AND UP0, UPT, UR4, 0x3, UPT ;  /* 0x000000030400788c */ /* 0x000fc8000bf05270 */
[----:B------:R-:W-:-:S03]  /*52e0*/  USEL UR7, URZ, 0x1, UP0 ;  /* 0x000000013f077887 */ /* 0x000fc60008000000 */
[----:B------:R-:W-:Y:S01]  /*52f0*/  SYNCS.ARRIVE.TRANS64.RED.A1T0 RZ, [UR5], RZ ;  /* 0x000000ffffff79a7 */ /* 0x000fe20008100405 */
[----:B------:R-:W-:Y:S02]  /*5300*/  USEL UR5, UR4, URZ, UP0 ;  /* 0x0000003f04057287 */ /* 0x000fe40008000000 */
[----:B-1----:R-:W-:Y:S01]  /*5310*/  LOP3.LUT R5, R0, UR7, RZ, 0x3c, !PT ;  /* 0x0000000700057c12 */ /* 0x002fe2000f8e3cff */
[----:B------:R-:W-:Y:S09]  /*5320*/  @!P2 BRA `(.L_x_99) ;  /* 0x000000000004a947 */ /* 0x000ff20003800000 */
[----:B------:R-:W-:Y:S01]  /*5330*/  BPT.TRAP 0x1 ;  /* 0x000000040000795c */ /* 0x000fe20000300000 */
.L_x_99:
[----:B------:R-:W-:Y:S01]  /*5340*/  ULEA UR4, UR5, UR6, 0x3 ;  /* 0x0000000605047291 */ /* 0x000fe2000f8e183f */
[----:B------:R-:W-:-:S08]  /*5350*/  SHF.L.U32 R0, R5, 0x1f, RZ ;  /* 0x0000001f05007819 */ /* 0x000fd000000006ff */
[----:B------:R-:W1:Y:S02]  /*5360*/  SYNCS.PHASECHK.TRANS64.TRYWAIT P1, [UR4+0x98], R0 ;  /* 0x00009800ff0075a7 */ /* 0x000e640008020144 */
[----:B-1----:R-:W-:Y:S05]  /*5370*/  @!P1 BRA `(.L_x_100) ;  /* 0x0000001c00949947 */ /* 0x002fea0003800000 */
.L_x_141:
[----:B------:R-:W-:Y:S04]  /*5380*/  BSSY B0, `(.L_x_101) ;  /* 0x0000011000007945 */ /* 0x000fe80003800000 */
[----:B------:R-:W-:Y:S05]  /*5390*/  @!P0 BRA `(.L_x_102) ;  /* 0x00000000003c8947 */ /* 0x000fea0003800000 */
[----:B------:R-:W-:Y:S01]  /*53a0*/  ULEA UR8, UR5, UR6, 0xd ;  /* 0x0000000605087291 */ /* 0x000fe2000f8e683f */
[----:B------:R-:W-:Y:S01]  /*53b0*/  R2UR UR12, R6 ;  /* 0x00000000060c72ca */ /* 0x000fe200000e0000 */
[----:B------:R-:W-:Y:S02]  /*53c0*/  UIADD3 UR16, UP0, UR14, 0x3f0, URZ ;  /* 0x000003f00e107890 */ /* 0x000fe4000ff1e03f */
[----:B------:R-:W-:Y:S02]  /*53d0*/  UIADD3 UR10, UR18, 0x20, URZ ;  /* 0x00000020120a7890 */ /* 0x000fe4000fffe03f */
[----:B------:R-:W-:Y:S02]  /*53e0*/  UIADD3 UR9, UR4, 0x80, URZ ;  /* 0x0000008004097890 */ /* 0x000fe4000fffe03f */
[----:B------:R-:W-:Y:S02]  /*53f0*/  UIADD3 UR8, UR8, 0x200, URZ ;  /* 0x0000020008087890 */ /* 0x000fe4000fffe03f */
[----:B------:R-:W-:Y:S01]  /*5400*/  UIADD3.X UR17, URZ, UR15, URZ, UP0, !UPT ;  /* 0x0000000f3f117290 */ /* 0x000fe200087fe43f */
[----:B------:R-:W-:Y:S01]  /*5410*/  UMOV UR20, 0x0 ;  /* 0x0000000000147882 */ /* 0x000fe20000000000 */
[----:B------:R-:W-:Y:S01]  /*5420*/  UMOV UR21, 0x10000000 ;  /* 0x1000000000157882 */ /* 0x000fe20000000000 */
[----:B------:R-:W-:-:S06]  /*5430*/  UMOV UR11, UR19 ;  /* 0x00000013000b7c82 */ /* 0x000fcc0008000000 */
[----:B------:R3:W-:Y:S02]  /*5440*/  UTMALDG.3D [UR8], [UR16], desc[UR20] ;  /* 0x00001408100075b4 */ /* 0x0007e40008011000 */
[----:B---3--:R-:W-:Y:S05]  /*5450*/  @!P2 BRA `(.L_x_103) ;  /* 0x000000000004a947 */ /* 0x008fea0003800000 */
[----:B------:R-:W-:Y:S01]  /*5460*/  BPT.TRAP 0x1 ;  /* 0x000000040000795c */ /* 0x000fe20000300000 */
.L_x_103:
[----:B-1----:R-:W1:Y:S02]  /*5470*/  LDC R0, c[0x0][0x800] ;  /* 0x00020000ff007b82 */ /* 0x002e640000000800 */
[----:B-1----:R3:W-:Y:S02]  /*5480*/  SYNCS.ARRIVE.TRANS64.RED.A0TR RZ, [UR4+0x80], R0 ;  /* 0x00008000ffff79a7 */ /* 0x0027e40008300404 */
.L_x_102:
[----:B------:R-:W-:Y:S05]  /*5490*/  BSYNC B0 ;  /* 0x0000000000007941 */ /* 0x000fea0003800000 */
.L_x_101:
[----:B------:R-:W-:Y:S05]  /*54a0*/  @!P2 BRA `(.L_x_104) ;  /* 0x000000000004a947 */ /* 0x000fea0003800000 */
[----:B------:R-:W-:Y:S01]  /*54b0*/  BPT.TRAP 0x1 ;  /* 0x000000040000795c */ /* 0x000fe20000300000 */
.L_x_104:
[----:B------:R-:W-:Y:S01]  /*54c0*/  UIADD3 UR4, UR4, 0x80, URZ ;  /* 0x0000008004047890 */ /* 0x000fe2000fffe03f */
[----:B------:R-:W-:Y:S01]  /*54d0*/  IADD3 R16, P0, R16, UR52, RZ ;  /* 0x0000003410107c10 */ /* 0x000fe2000ff1e0ff */
[----:B------:R-:W-:Y:S01]  /*54e0*/  IMAD.MOV.U32 R13, RZ, RZ, -0x1 ;  /* 0xffffffffff0d7424 */ /* 0x000fe200078e00ff */
[----:B--2---:R-:W-:Y:S01]  /*54f0*/  PRMT R4, RZ, 0x7610, R4 ;  /* 0x00007610ff047816 */ /* 0x004fe20000000004 */
[----:B------:R-:W-:Y:S01]  /*5500*/  UPRMT UR4, UR46, 0x654, UR4 ;  /* 0x000006542e047896 */ /* 0x000fe20008000004 */
[----:B------:R-:W-:Y:S01]  /*5510*/  IADD3.X R17, R17, UR45, RZ, P0, !PT ;  /* 0x0000002d11117c10 */ /* 0x000fe200087fe4ff */
[----:B-1----:R-:W-:Y:S01]  /*5520*/  IMAD.MOV.U32 R7, RZ, RZ, -0x1 ;  /* 0xffffffffff077424 */ /* 0x002fe200078e00ff */
[----:B------:R-:W-:Y:S01]  /*5530*/  ISETP.GE.U32.AND P0, PT, R16, UR24, PT ;  /* 0x0000001810007c0c */ /* 0x000fe2000bf06070 */
[----:B------:R-:W-:-:S03]  /*5540*/  IMAD.MOV.U32 R6, RZ, RZ, -0x1 ;  /* 0xffffffffff067424 */ /* 0x000fc600078e00ff */
[----:B------:R-:W-:Y:S02]  /*5550*/  ISETP.GE.U32.AND.EX P0, PT, R17, UR25, PT, P0 ;  /* 0x0000001911007c0c */ /* 0x000fe4000bf06100 */
[----:B------:R-:W-:Y:S01]  /*5560*/  SYNCS.ARRIVE.TRANS64.RED.A1T0 RZ, [UR4], RZ ;  /* 0x000000ffffff79a7 */ /* 0x000fe20008100404 */
[----:B------:R-:W-:-:S04]  /*5570*/  UIADD3 UR4, UR5, 0x1, URZ ;  /* 0x0000000105047890 */ /* 0x000fc8000fffe03f */
[----:B------:R-:W-:-:S04]  /*5580*/  UISETP.NE.AND UP0, UPT, UR4, 0x3, UPT ;  /* 0x000000030400788c */ /* 0x000fc8000bf05270 */
[----:B------:R-:W-:Y:S02]  /*5590*/  USEL UR5, URZ, 0x1, UP0 ;  /* 0x000000013f057887 */ /* 0x000fe40008000000 */
[----:B------:R-:W-:-:S04]  /*55a0*/  USEL UR4, UR4, URZ, UP0 ;  /* 0x0000003f04047287 */ /* 0x000fc80008000000 */
[----:B---3--:R-:W-:Y:S01]  /*55b0*/  LOP3.LUT R0, R5, UR5, RZ, 0x3c, !PT ;  /* 0x0000000505007c12 */ /* 0x008fe2000f8e3cff */
[----:B------:R-:W-:Y:S07]  /*55c0*/  @P0 BRA `(.L_x_105) ;  /* 0x0000000400580947 */ /* 0x000fee0003800000 */
[----:B------:R-:W1:Y:S01]  /*55d0*/  S2R R15, SR_CTAID.X ;  /* 0x00000000000f7919 */ /* 0x000e620000002500 */
[----:B------:R-:W2:Y:S01]  /*55e0*/  LDC.64 R12, c[0x0][0x8d0] ;  /* 0x00023400ff0c7b82 */ /* 0x000ea20000000a00 */
[----:B------:R-:W-:Y:S01]  /*55f0*/  ULDC UR5, c[0x0][0x150] ;  /* 0x0000540000057ab9 */ /* 0x000fe20000000800 */
[----:B------:R-:W-:Y:S01]  /*5600*/  IMAD.MOV.U32 R7, RZ, RZ, R16 ;  /* 0x000000ffff077224 */ /* 0x000fe200078e0010 */
[----:B------:R-:W3:Y:S01]  /*5610*/  S2R R18, SR_CTAID.Y ;  /* 0x0000000000127919 */ /* 0x000ee20000002600 */
[----:B------:R-:W-:-:S04]  /*5620*/  IMAD.MOV.U32 R21, RZ, RZ, R17 ;  /* 0x000000ffff157224 */ /* 0x000fc800078e0011 */
[----:B------:R-:W4:Y:S08]  /*5630*/  LDC R22, c[0x0][0x144] ;  /* 0x00005100ff167b82 */ /* 0x000f300000000800 */
[----:B------:R-:W4:Y:S01]  /*5640*/  LDC R20, c[0x0][0x8d8] ;  /* 0x00023600ff147b82 */ /* 0x000f220000000800 */
[----:B--2---:R-:W-:-:S04]  /*5650*/  ISETP.NE.U32.AND P0, PT, R12, RZ, PT ;  /* 0x000000ff0c00720c */ /* 0x004fc80003f05070 */
[----:B------:R-:W-:Y:S02]  /*5660*/  ISETP.NE.AND.EX P0, PT, R13, RZ, PT, P0 ;  /* 0x000000ff0d00720c */ /* 0x000fe40003f05300 */
[----:B-1----:R-:W-:Y:S02]  /*5670*/  I2FP.F32.U32 R4, R15 ;  /* 0x0000000f00047245 */ /* 0x002fe40000201000 */
[----:B---3--:R-:W-:-:S03]  /*5680*/  I2FP.F32.U32 R23, R18 ;  /* 0x0000001200177245 */ /* 0x008fc60000201000 */
[----:B------:R-:W-:-:S04]  /*5690*/  FMUL R4, R4, UR5 ;  /* 0x0000000504047c20 */ /* 0x000fc80008400000 */
[----:B------:R1:W2:Y:S02]  /*56a0*/  F2I.U32.TRUNC.NTZ R14, R4 ;  /* 0x00000004000e7305 */ /* 0x0002a4000020f000 */
[----:B----4-:R-:W-:Y:S05]  /*56b0*/  @!P0 BRA `(.L_x_106) ;  /* 0x0000000000308947 */ /* 0x010fea0003800000 */
[----:B------:R-:W3:Y:S02]  /*56c0*/  LDC R5, c[0x0][0x8dc] ;  /* 0x00023700ff057b82 */ /* 0x000ee40000000800 */
[----:B---3--:R-:W-:-:S05]  /*56d0*/  IADD3 R5, P0, R16, R5, RZ ;  /* 0x0000000510057210 */ /* 0x008fca0007f1e0ff */
[----:B------:R-:W-:-:S04]  /*56e0*/  IMAD.X R21, RZ, RZ, R17, P0 ;  /* 0x000000ffff157224 */ /* 0x000fc800000e0611 */
[----:B------:R-:W-:-:S04]  /*56f0*/  IMAD.WIDE.U32 R6, R21, R12, RZ ;  /* 0x0000000c15067225 */ /* 0x000fc800078e00ff */
[----:B------:R-:W-:-:S04]  /*5700*/  IMAD.WIDE.U32 R6, P0, R5, R13, R6 ;  /* 0x0000000d05067225 */ /* 0x000fc80007800006 */
[----:B-1----:R-:W-:-:S04]  /*5710*/  IMAD.WIDE.U32 R4, R5, R12, RZ ;  /* 0x0000000c05047225 */ /* 0x002fc800078e00ff */
[----:B------:R-:W-:Y:S01]  /*5720*/  IMAD.MOV.U32 R4, RZ, RZ, R7 ;  /* 0x000000ffff047224 */ /* 0x000fe200078e0007 */
[----:B------:R-:W-:Y:S01]  /*5730*/  IADD3 RZ, P1, R5, R6, RZ ;  /* 0x0000000605ff7210 */ /* 0x000fe20007f3e0ff */
[----:B------:R-:W-:-:S04]  /*5740*/  IMAD.X R5, RZ, RZ, RZ, P0 ;  /* 0x000000ffff057224 */ /* 0x000fc800000e06ff */
[----:B------:R-:W-:-:S04]  /*5750*/  IMAD.WIDE.U32.X R4, R21, R13, R4, P1 ;  /* 0x0000000d15047225 */ /* 0x000fc800008e0404 */
[----:B------:R-:W-:Y:S02]  /*5760*/  IMAD.MOV.U32 R7, RZ, RZ, R4 ;  /* 0x000000ffff077224 */ /* 0x000fe400078e0004 */
[----:B------:R-:W-:-:S07]  /*5770*/  IMAD.MOV.U32 R21, RZ, RZ, R5 ;  /* 0x000000ffff157224 */ /* 0x000fce00078e0005 */
.L_x_106:
[----:B------:R-:W-:Y:S01]  /*5780*/  ULDC UR5, c[0x0][0x154] ;  /* 0x0000550000057ab9 */ /* 0x000fe20000000800 */
[----:B------:R-:W3:Y:S01]  /*5790*/  LDC R13, c[0x0][0x148] ;  /* 0x00005200ff0d7b82 */ /* 0x000ee20000000800 */
[----:B------:R-:W-:Y:S01]  /*57a0*/  FMUL R23, R23, UR5 ;  /* 0x0000000517177c20 */ /* 0x000fe20008400000 */
[----:B------:R-:W-:Y:S01]  /*57b0*/  ISETP.NE.AND P2, PT, R2, 0x1, PT ;  /* 0x000000010200780c */ /* 0x000fe20003f45270 */
[----:B--2---:R-:W-:Y:S01]  /*57c0*/  IMAD.MOV R6, RZ, RZ, -R14 ;  /* 0x000000ffff067224 */ /* 0x004fe200078e0a0e */
[-CC-:B------:R-:W-:Y:S02]  /*57d0*/  SHF.R.U64 R14, R7, R20.reuse, R21.reuse ;  /* 0x00000014070e7219 */ /* 0x180fe40000001215 */
[----:B------:R-:W-:Y:S01]  /*57e0*/  SHF.R.U32.HI R20, RZ, R20, R21 ;  /* 0x00000014ff147219 */ /* 0x000fe20000011615 */
[----:B------:R-:W2:Y:S01]  /*57f0*/  F2I.U32.TRUNC.NTZ R23, R23 ;  /* 0x0000001700177305 */ /* 0x000ea2000020f000 */
[----:B-1----:R-:W1:Y:S01]  /*5800*/  LDC.64 R4, c[0x0][0x8c8] ;  /* 0x00023200ff047b82 */ /* 0x002e620000000a00 */
[----:B------:R-:W-:Y:S01]  /*5810*/  IADD3 R21, P0, RZ, -R14, RZ ;  /* 0x8000000eff157210 */ /* 0x000fe20007f1e0ff */
[----:B------:R-:W-:-:S04]  /*5820*/  IMAD R15, R22, R6, R15 ;  /* 0x00000006160f7224 */ /* 0x000fc800078e020f */
[----:B------:R-:W-:Y:S02]  /*5830*/  IMAD.X R7, RZ, RZ, ~R20, P0 ;  /* 0x000000ffff077224 */ /* 0x000fe400000e0e14 */
[----:B------:R-:W4:Y:S01]  /*5840*/  LDC R24, c[0x0][0x8c0] ;  /* 0x00023000ff187b82 */ /* 0x000f220000000800 */
[----:B--2---:R-:W-:-:S07]  /*5850*/  IMAD.MOV R12, RZ, RZ, -R23 ;  /* 0x000000ffff0c7224 */ /* 0x004fce00078e0a17 */
[----:B------:R-:W2:Y:S01]  /*5860*/  LDC R27, c[0x0][0x900] ;  /* 0x00024000ff1b7b82 */ /* 0x000ea20000000800 */
[----:B---3--:R-:W-:-:S07]  /*5870*/  @P2 IMAD R15, R13, R12, R18 ;  /* 0x0000000c0d0f2224 */ /* 0x008fce00078e0212 */
[----:B------:R-:W3:Y:S01]  /*5880*/  LDC.64 R12, c[0x0][0x8e8] ;  /* 0x00023a00ff0c7b82 */ /* 0x000ee20000000a00 */
[----:B-1----:R-:W-:-:S04]  /*5890*/  IMAD R6, R7, R4, RZ ;  /* 0x0000000407067224 */ /* 0x002fc800078e02ff */
[C---:B------:R-:W-:Y:S02]  /*58a0*/  IMAD R7, R21.reuse, R5, R6 ;  /* 0x0000000515077224 */ /* 0x040fe400078e0206 */
[----:B------:R-:W-:Y:S01]  /*58b0*/  IMAD.WIDE.U32 R4, R21, R4, R16 ;  /* 0x0000000415047225 */ /* 0x000fe200078e0010 */
[----:B------:R-:W1:Y:S03]  /*58c0*/  LDC R6, c[0x0][0x8b0] ;  /* 0x00022c00ff067b82 */ /* 0x000e660000000800 */
[----:B------:R-:W-:-:S05]  /*58d0*/  IMAD.IADD R5, R5, 0x1, R7 ;  /* 0x0000000105057824 */ /* 0x000fca00078e0207 */
[----:B------:R-:W2:Y:S01]  /*58e0*/  LDC R25, c[0x0][0x8f0] ;  /* 0x00023c00ff197b82 */ /* 0x000ea20000000800 */
[-CC-:B----4-:R-:W-:Y:S02]  /*58f0*/  SHF.R.U64 R22, R4, R24.reuse, R5.reuse ;  /* 0x0000001804167219 */ /* 0x190fe40000001205 */
[----:B------:R-:W-:-:S05]  /*5900*/  SHF.R.U32.HI R5, RZ, R24, R5 ;  /* 0x00000018ff057219 */ /* 0x000fca0000011605 */
[----:B------:R-:W4:Y:S01]  /*5910*/  LDC R21, c[0x0][0x8e0] ;  /* 0x00023800ff157b82 */ /* 0x000f220000000800 */
[----:B---3--:R-:W-:-:S04]  /*5920*/  ISETP.NE.U32.AND P0, PT, R12, RZ, PT ;  /* 0x000000ff0c00720c */ /* 0x008fc80003f05070 */
[----:B------:R-:W-:-:S03]  /*5930*/  ISETP.NE.AND.EX P0, PT, R13, RZ, PT, P0 ;  /* 0x000000ff0d00720c */ /* 0x000fc60003f05300 */
[----:B------:R-:W3:Y:S01]  /*5940*/  LDC R20, c[0x0][0x8b8] ;  /* 0x00022e00ff147b82 */ /* 0x000ee20000000800 */
[-CC-:B-1----:R-:W-:Y:S02]  /*5950*/  SHF.R.U64 R23, R22, R6.reuse, R5.reuse ;  /* 0x0000000616177219 */ /* 0x182fe40000001205 */
[----:B------:R-:W-:-:S04]  /*5960*/  SHF.R.U32.HI R4, RZ, R6, R5 ;  /* 0x00000006ff047219 */ /* 0x000fc80000011605 */
[-CC-:B--2---:R-:W-:Y:S01]  /*5970*/  SHF.R.U64 R24, R23, R27.reuse, R4.reuse ;  /* 0x0000001b17187219 */ /* 0x184fe20000001204 */
[----:B------:R-:W1:Y:S01]  /*5980*/  LDC R18, c[0x0][0x8a8] ;  /* 0x00022a00ff127b82 */ /* 0x000e620000000800 */
[----:B------:R-:W-:-:S03]  /*5990*/  SHF.R.U32.HI R27, RZ, R27, R4 ;  /* 0x0000001bff1b7219 */ /* 0x000fc60000011604 */
[----:B------:R-:W-:Y:S02]  /*59a0*/  IMAD.MOV.U32 R4, RZ, RZ, R24 ;  /* 0x000000ffff047224 */ /* 0x000fe400078e0018 */
[----:B------:R-:W-:Y:S01]  /*59b0*/  IMAD.MOV.U32 R5, RZ, RZ, R27 ;  /* 0x000000ffff057224 */ /* 0x000fe200078e001b */
[----:B------:R-:W-:Y:S06]  /*59c0*/  @!P0 BRA `(.L_x_107) ;  /* 0x0000000000288947 */ /* 0x000fec0003800000 */
[----:B------:R-:W2:Y:S02]  /*59d0*/  LDC R5, c[0x0][0x8f4] ;  /* 0x00023d00ff057b82 */ /* 0x000ea40000000800 */
[----:B--2---:R-:W-:-:S05]  /*59e0*/  IADD3 R5, P0, R24, R5, RZ ;  /* 0x0000000518057210 */ /* 0x004fca0007f1e0ff */
[----:B------:R-:W-:-:S04]  /*59f0*/  IMAD.X R27, RZ, RZ, R27, P0 ;  /* 0x000000ffff1b7224 */ /* 0x000fc800000e061b */
[----:B------:R-:W-:-:S04]  /*5a00*/  IMAD.WIDE.U32 R6, R27, R12, RZ ;  /* 0x0000000c1b067225 */ /* 0x000fc800078e00ff */
[----:B------:R-:W-:-:S04]  /*5a10*/  IMAD.WIDE.U32 R6, P0, R5, R13, R6 ;  /* 0x0000000d05067225 */ /* 0x000fc80007800006 */
[----:B------:R-:W-:-:S04]  /*5a20*/  IMAD.WIDE.U32 R4, R5, R12, RZ ;  /* 0x0000000c05047225 */ /* 0x000fc800078e00ff */
[----:B------:R-:W-:Y:S01]  /*5a30*/  IMAD.MOV.U32 R4, RZ, RZ, R7 ;  /* 0x000000ffff047224 */ /* 0x000fe200078e0007 */
[----:B------:R-:W-:Y:S01]  /*5a40*/  IADD3 RZ, P1, R5, R6, RZ ;  /* 0x0000000605ff7210 */ /* 0x000fe20007f3e0ff */
[----:B------:R-:W-:-:S04]  /*5a50*/  IMAD.X R5, RZ, RZ, RZ, P0 ;  /* 0x000000ffff057224 */ /* 0x000fc800000e06ff */
[----:B------:R-:W-:-:S08]  /*5a60*/  IMAD.WIDE.U32.X R4, R27, R13, R4, P1 ;  /* 0x0000000d1b047225 */ /* 0x000fd000008e0404 */
.L_x_107:
[----:B------:R-:W-:Y:S01]  /*5a70*/  SHF.R.U64 R4, R4, R25, R5 ;  /* 0x0000001904047219 */ /* 0x000fe20000001205 */
[----:B------:R-:W-:Y:S01]  /*5a80*/  IMAD.MOV.U32 R6, RZ, RZ, R14 ;  /* 0x000000ffff067224 */ /* 0x000fe200078e000e */
[----:B------:R-:W-:Y:S02]  /*5a90*/  LOP3.LUT R23, R23, R8, RZ, 0xc0, !PT ;  /* 0x0000000817177212 */ /* 0x000fe400078ec0ff */
[----:B------:R-:W-:Y:S01]  /*5aa0*/  LOP3.LUT R22, R22, R3, RZ, 0xc0, !PT ;  /* 0x0000000316167212 */ /* 0x000fe200078ec0ff */
[----:B------:R-:W-:Y:S02]  /*5ab0*/  IMAD.MOV R5, RZ, RZ, -R4 ;  /* 0x000000ffff057224 */ /* 0x000fe400078e0a04 */
[----:B------:R-:W-:Y:S02]  /*5ac0*/  IMAD R23, R4, UR13, R23 ;  /* 0x0000000d04177c24 */ /* 0x000fe4000f8e0217 */
[----:B----4-:R-:W-:Y:S02]  /*5ad0*/  IMAD R21, R5, R21, R24 ;  /* 0x0000001505157224 */ /* 0x010fe400078e0218 */
[----:B---3--:R-:W-:-:S02]  /*5ae0*/  IMAD R15, R23, R20, R15 ;  /* 0x00000014170f7224 */ /* 0x008fc400078e020f */
[----:B-1----:R-:W-:Y:S02]  /*5af0*/  IMAD R18, R21, R18, R22 ;  /* 0x0000001215127224 */ /* 0x002fe400078e0216 */
[----:B------:R-:W-:-:S03]  /*5b00*/  IMAD.MOV.U32 R4, RZ, RZ, 0x1 ;  /* 0x00000001ff047424 */ /* 0x000fc600078e00ff */
[----:B------:R-:W-:Y:S02]  /*5b10*/  SEL R7, R18, R15, !P2 ;  /* 0x0000000f12077207 */ /* 0x000fe40005000000 */
[----:B------:R-:W-:-:S07]  /*5b20*/  SEL R13, R15, R18, !P2 ;  /* 0x000000120f0d7207 */ /* 0x000fce0005000000 */
.L_x_105:
[----:B------:R-:W-:-:S13]  /*5b30*/  LOP3.LUT P0, RZ, R4, 0xff, RZ, 0xc0, !PT ;  /* 0x000000ff04ff7812 */ /* 0x000fda000780c0ff */
[----:B------:R-:W-:Y:S05]  /*5b40*/  @P0 BRA `(.L_x_108) ;  /* 0xfffffff000f00947 */ /* 0x000fea000383ffff */
.L_x_88:
[----:B------:R-:W-:-:S13]  /*5b50*/  ELECT P0, URZ, PT ;  /* 0x00000000003f782f */ /* 0x000fda0003800000 */
[----:B------:R-:W-:Y:S05]  /*5b60*/  @!P0 BRA `(.L_x_10) ;  /* 0x00000014000c8947 */ /* 0x000fea0003800000 */
[----:B------:R-:W-:-:S04]  /*5b70*/  LOP3.LUT R19, R19, 0x2, RZ, 0xfc, !PT ;  /* 0x0000000213137812 */ /* 0x000fc800078efcff */
[----:B------:R-:W-:-:S13]  /*5b80*/  ISETP.NE.AND P1, PT, R19, 0x3, PT ;  /* 0x000000031300780c */ /* 0x000fda0003f25270 */
[----:B------:R-:W-:Y:S05]  /*5b90*/  @!P1 BRA `(.L_x_109) ;  /* 0x0000000000049947 */ /* 0x000fea0003800000 */
[----:B------:R-:W-:Y:S01]  /*5ba0*/  BPT.TRAP 0x1 ;  /* 0x000000040000795c */ /* 0x000fe20000300000 */
.L_x_109:
[----:B------:R-:W-:Y:S01]  /*5bb0*/  IMAD.U32 R7, RZ, RZ, UR46 ;  /* 0x0000002eff077e24 */ /* 0x000fe2000f8e00ff */
[----:B------:R-:W-:Y:S01]  /*5bc0*/  MOV R2, 0x400 ;  /* 0x0000040000027802 */ /* 0x000fe20000000f00 */
[----:B---3--:R-:W-:-:S03]  /*5bd0*/  IMAD.U32 R4, RZ, RZ, UR4 ;  /* 0x00000004ff047e24 */ /* 0x008fc6000f8e00ff */
[----:B------:R-:W-:Y:S02]  /*5be0*/  LEA R7, R7, R2, 0x18 ;  /* 0x0000000207077211 */ /* 0x000fe400078ec0ff */
[----:B------:R-:W-:-:S03]  /*5bf0*/  SHF.L.U32 R2, R0, 0x1f, RZ ;  /* 0x0000001f00027819 */ /* 0x000fc600000006ff */
[----:B------:R-:W-:-:S04]  /*5c00*/  IMAD R3, R4, 0x8, R7 ;  /* 0x0000000804037824 */ /* 0x000fc800078e0207 */
[----:B------:R-:W1:Y:S02]  /*5c10*/  SYNCS.PHASECHK.TRANS64.TRYWAIT P0, [R3+URZ+0x98], R2 ;  /* 0x00009802030075a7 */ /* 0x000e64000800017f */
[----:B-1----:R-:W-:Y:S05]  /*5c20*/  @!P0 BRA `(.L_x_110) ;  /* 0x0000001400808947 */ /* 0x002fea0003800000 */
.L_x_142:
[----:B------:R-:W-:Y:S05]  /*5c30*/  @!P1 BRA `(.L_x_111) ;  /* 0x0000000000049947 */ /* 0x000fea0003800000 */
[----:B------:R-:W-:Y:S01]  /*5c40*/  BPT.TRAP 0x1 ;  /* 0x000000040000795c */ /* 0x000fe20000300000 */
.L_x_111:
[----:B------:R-:W-:-:S04]  /*5c50*/  UIADD3 UR5, UR4, 0x1, URZ ;  /* 0x0000000104057890 */ /* 0x000fc8000fffe03f */
[----:B------:R-:W-:Y:S02]  /*5c60*/  UISETP.NE.AND UP0, UPT, UR5, 0x3, UPT ;  /* 0x000000030500788c */ /* 0x000fe4000bf05270 */
[----:B-1----:R-:W-:Y:S02]  /*5c70*/  IMAD.U32 R2, RZ, RZ, UR5 ;  /* 0x00000005ff027e24 */ /* 0x002fe4000f8e00ff */
[----:B------:R-:W-:Y:S02]  /*5c80*/  USEL UR5, URZ, 0x1, UP0 ;  /* 0x000000013f057887 */ /* 0x000fe40008000000 */
[----:B------:R-:W-:-:S04]  /*5c90*/  PLOP3.LUT P0, PT, PT, PT, UP0, 0x80, 0x0 ;  /* 0x000000000000781c */ /* 0x000fc80003f0f008 */
[----:B------:R-:W-:Y:S02]  /*5ca0*/  SEL R2, R2, RZ, P0 ;  /* 0x000000ff02027207 */ /* 0x000fe40000000000 */
[----:B------:R-:W-:-:S03]  /*5cb0*/  LOP3.LUT R3, R0, UR5, RZ, 0x3c, !PT ;  /* 0x0000000500037c12 */ /* 0x000fc6000f8e3cff */
[----:B------:R-:W-:Y:S01]  /*5cc0*/  IMAD R5, R2, 0x8, R7 ;  /* 0x0000000802057824 */ /* 0x000fe200078e0207 */
[----:B------:R-:W-:-:S04]  /*5cd0*/  SHF.L.U32 R0, R3, 0x1f, RZ ;  /* 0x0000001f03007819 */ /* 0x000fc800000006ff */
[----:B------:R-:W1:Y:S02]  /*5ce0*/  SYNCS.PHASECHK.TRANS64.TRYWAIT P0, [R5+URZ+0x98], R0 ;  /* 0x00009800050075a7 */ /* 0x000e64000800017f */
[----:B-1----:R-:W-:Y:S05]  /*5cf0*/  @!P0 BRA `(.L_x_112) ;  /* 0x0000001400608947 */ /* 0x002fea0003800000 */
.L_x_143:
[----:B------:R-:W-:Y:S05]  /*5d00*/  @!P1 BRA `(.L_x_113) ;  /* 0x0000000000049947 */ /* 0x000fea0003800000 */
[----:B------:R-:W-:Y:S01]  /*5d10*/  BPT.TRAP 0x1 ;  /* 0x000000040000795c */ /* 0x000fe20000300000 */
.L_x_113:
[----:B-1----:R-:W-:-:S05]  /*5d20*/  VIADD R0, R2, 0x1 ;  /* 0x0000000102007836 */ /* 0x002fca0000000000 */
[----:B------:R-:W-:-:S04]  /*5d30*/  ISETP.NE.AND P0, PT, R0, 0x3, PT ;  /* 0x000000030000780c */ /* 0x000fc80003f05270 */
[----:B------:R-:W-:Y:S02]  /*5d40*/  SEL R2, RZ, 0x1, P0 ;  /* 0x00000001ff027807 */ /* 0x000fe40000000000 */
[----:B------:R-:W-:Y:S02]  /*5d50*/  SEL R0, R0, RZ, P0 ;  /* 0x000000ff00007207 */ /* 0x000fe40000000000 */
[----:B------:R-:W-:-:S03]  /*5d60*/  LOP3.LUT R2, R3, R2, RZ, 0x3c, !PT ;  /* 0x0000000203027212 */ /* 0x000fc600078e3cff */
[----:B------:R-:W-:Y:S01]  /*5d70*/  IMAD R3, R0, 0x8, R7 ;  /* 0x0000000800037824 */ /* 0x000fe200078e0207 */
[----:B------:R-:W-:-:S07]  /*5d80*/  SHF.L.U32 R0, R2, 0x1f, RZ ;  /* 0x0000001f02007819 */ /* 0x000fce00000006ff */
.L_x_114:
[----:B-1----:R1:W3:Y:S02]  /*5d90*/  SYNCS.PHASECHK.TRANS64.TRYWAIT P0, [R3+URZ+0x98], R0 ;  /* 0x00009800030075a7 */ /* 0x0022e4000800017f */
[----:B---3--:R-:W-:Y:S05]  /*5da0*/  @!P0 NANOSLEEP.SYNCS 0x989680 ;  /* 0x009896800000895d */ /* 0x008fea0003900000 */
[----:B------:R-:W3:Y:S02]  /*5db0*/  @!P0 SYNCS.PHASECHK.TRANS64 P0, [R3+URZ+0x98], R0 ;  /* 0x00009800030085a7 */ /* 0x000ee4000800007f */
[----:B---3--:R-:W-:Y:S05]  /*5dc0*/  @P0 BRA `(.L_x_10) ;  /* 0x0000001000740947 */ /* 0x008fea0003800000 */
[----:B------:R-:W-:Y:S05]  /*5dd0*/  BRA `(.L_x_114) ;  /* 0xfffffffc00ec7947 */ /* 0x000fea000383ffff */
.L_x_83:
[----:B------:R-:W-:Y:S01]  /*5de0*/  LOP3.LUT P0, RZ, R11, 0xff, RZ, 0xc0, !PT ;  /* 0x000000ff0bff7812 */ /* 0x000fe2000780c0ff */
[----:B------:R-:W-:Y:S02]  /*5df0*/  IMAD.MOV.U32 R3, RZ, RZ, 0x1 ;  /* 0x00000001ff037424 */ /* 0x000fe400078e00ff */
[----:B------:R-:W-:-:S10]  /*5e00*/  IMAD.MOV.U32 R0, RZ, RZ, RZ ;  /* 0x000000ffff007224 */ /* 0x000fd400078e00ff */
[----:B------:R-:W-:Y:S05]  /*5e10*/  @!P0 BRA `(.L_x_115) ;  /* 0x0000000c001c8947 */ /* 0x000fea0003800000 */
[----:B------:R-:W1:Y:S01]  /*5e20*/  LDC R0, c[0x0][0x28c] ;  /* 0x0000a300ff007b82 */ /* 0x000e620000000800 */
[C---:B------:R-:W-:Y:S01]  /*5e30*/  LOP3.LUT P2, RZ, R18.reuse, 0x7f, RZ, 0xc0, !PT ;  /* 0x0000007f12ff7812 */ /* 0x040fe2000784c0ff */
[----:B------:R-:W-:Y:S01]  /*5e40*/  ULDC UR5, c[0x0][0x900] ;  /* 0x0002400000057ab9 */ /* 0x000fe20000000800 */
[----:B------:R-:W-:Y:S01]  /*5e50*/  LOP3.LUT P0, RZ, R18, 0x1f, RZ, 0xc0, !PT ;  /* 0x0000001f12ff7812 */ /* 0x000fe2000780c0ff */
[----:B------:R-:W-:Y:S01]  /*5e60*/  UMOV UR6, 0xffffffff ;  /* 0xffffffff00067882 */ /* 0x000fe20000000000 */
[----:B------:R-:W-:Y:S01]  /*5e70*/  BSSY B0, `(.L_x_115) ;  /* 0x00000c1000007945 */ /* 0x000fe20003800000 */
[----:B------:R-:W-:Y:S01]  /*5e80*/  USHF.L.U32 UR6, UR6, UR5, URZ ;  /* 0x0000000506067299 */ /* 0x000fe2000800063f */
[----:B------:R-:W-:Y:S01]  /*5e90*/  IMAD.MOV.U32 R10, RZ, RZ, 0x1 ;  /* 0x00000001ff0a7424 */ /* 0x000fe200078e00ff */
[----:B------:R-:W-:Y:S01]  /*5ea0*/  LOP3.LUT R18, R22, 0x2, RZ, 0xfc, !PT ;  /* 0x0000000216127812 */ /* 0x000fe200078efcff */
[----:B------:R-:W-:Y:S01]  /*5eb0*/  ULDC UR4, c[0x0][0x8a8] ;  /* 0x00022a0000047ab9 */ /* 0x000fe20000000800 */
[----:B------:R-:W-:Y:S01]  /*5ec0*/  PLOP3.LUT P0, PT, P0, P2, PT, 0x8a, 0x0 ;  /* 0x000000000000781c */ /* 0x000fe20000705172 */
[----:B------:R-:W-:-:S02]  /*5ed0*/  UIADD3 UR15, UR4, -0x1, URZ ;  /* 0xffffffff040f7890 */ /* 0x000fc4000fffe03f */
[----:B------:R-:W-:Y:S02]  /*5ee0*/  USHF.L.U32 UR17, UR44, UR5, URZ ;  /* 0x000000052c117299 */ /* 0x000fe4000800063f */
[----:B------:R-:W-:Y:S01]  /*5ef0*/  ULOP3.LUT UR16, URZ, UR6, URZ, 0x33, !UPT ;  /* 0x000000063f107292 */ /* 0x000fe2000f8e333f */
[----:B------:R-:W-:Y:S01]  /*5f00*/  ULDC.64 UR20, c[0x0][0x198] ;  /* 0x0000660000147ab9 */ /* 0x000fe20000000a00 */
[----:B-1----:R-:W-:-:S05]  /*5f10*/  VIADD R0, R0, 0x3f ;  /* 0x0000003f00007836 */ /* 0x002fca0000000000 */
[----:B------:R-:W-:-:S04]  /*5f20*/  SHF.R.S32.HI R3, RZ, 0x1f, R0 ;  /* 0x0000001fff037819 */ /* 0x000fc80000011400 */
[----:B------:R-:W-:Y:S01]  /*5f30*/  LEA.HI R3, R3, R0, RZ, 0x6 ;  /* 0x0000000003037211 */ /* 0x000fe200078f30ff */
[----:B------:R-:W-:-:S03]  /*5f40*/  IMAD.MOV.U32 R0, RZ, RZ, RZ ;  /* 0x000000ffff007224 */ /* 0x000fc600078e00ff */
[----:B------:R-:W-:Y:S01]  /*5f50*/  SHF.R.S32.HI R11, RZ, 0x6, R3 ;  /* 0x00000006ff0b7819 */ /* 0x000fe20000011403 */
[----:B------:R-:W-:-:S04]  /*5f60*/  IMAD.MOV.U32 R3, RZ, RZ, 0x1 ;  /* 0x00000001ff037424 */ /* 0x000fc800078e00ff */
[----:B------:R-:W-:-:S07]  /*5f70*/  VIADD R12, R11, 0x1 ;  /* 0x000000010b0c7836 */ /* 0x000fce0000000000 */
.L_x_127:
[----:B------:R-:W-:-:S03]  /*5f80*/  UMOV UR4, 0xffffffff ;  /* 0xffffffff00047882 */ /* 0x000fc60000000000 */
[----:B------:R-:W-:Y:S05]  /*5f90*/  BRA.DIV UR4, `(.L_x_116) ;  /* 0x0000001204cc7947 */ /* 0x000fea000b800000 */
[----:B------:R-:W-:-:S13]  /*5fa0*/  ELECT P6, URZ, PT ;  /* 0x00000000003f782f */ /* 0x000fda00038c0000 */
.L_x_146:
[----:B------:R-:W1:Y:S01]  /*5fb0*/  LDC R4, c[0x0][0x28c] ;  /* 0x0000a300ff047b82 */ /* 0x000e620000000800 */
[----:B------:R-:W-:Y:S01]  /*5fc0*/  BSSY B1, `(.L_x_117) ;  /* 0x0000037000017945 */ /* 0x000fe20003800000 */
[----:B-1----:R-:W-:-:S13]  /*5fd0*/  ISETP.LT.OR P6, PT, R4, 0x1, !P6 ;  /* 0x000000010400780c */ /* 0x002fda00077c1670 */
[----:B------:R-:W-:Y:S05]  /*5fe0*/  @P6 BRA `(.L_x_118) ;  /* 0x0000000000d06947 */ /* 0x000fea0003800000 */
[----:B------:R-:W-:Y:S02]  /*5ff0*/  IMAD.SHL.U32 R14, R7, 0x40, RZ ;  /* 0x00000040070e7824 */ /* 0x000fe400078e00ff */
[----:B------:R-:W-:Y:S02]  /*6000*/  IMAD.SHL.U32 R13, R13, 0x80, RZ ;  /* 0x000000800d0d7824 */ /* 0x000fe400078e00ff */
[----:B------:R-:W-:Y:S02]  /*6010*/  IMAD.MOV.U32 R19, RZ, RZ, RZ ;  /* 0x000000ffff137224 */ /* 0x000fe400078e00ff */
[----:B------:R-:W-:Y:S02]  /*6020*/  IMAD.MOV.U32 R4, RZ, RZ, R12 ;  /* 0x000000ffff047224 */ /* 0x000fe400078e000c */
[----:B------:R-:W-:Y:S02]  /*6030*/  IMAD.MOV.U32 R5, RZ, RZ, R3 ;  /* 0x000000ffff057224 */ /* 0x000fe400078e0003 */
[----:B------:R-:W-:-:S07]  /*6040*/  IMAD.MOV.U32 R7, RZ, RZ, R0 ;  /* 0x000000ffff077224 */ /* 0x000fce00078e0000 */
.L_x_122:
[----:B------:R-:W1:Y:S01]  /*6050*/  S2R R9, SR_CgaCtaId ;  /* 0x0000000000097919 */ /* 0x000e620000008800 */
[----:B------:R-:W-:-:S04]  /*6060*/  MOV R8, 0x400 ;  /* 0x0000040000087802 */ /* 0x000fc80000000f00 */
[----:B-1----:R-:W-:Y:S02]  /*6070*/  LEA R20, R9, R8, 0x18 ;  /* 0x0000000809147211 */ /* 0x002fe400078ec0ff */
[----:B------:R-:W-:Y:S01]  /*6080*/  SHF.L.U32 R8, R5, 0x1f, RZ ;  /* 0x0000001f05087819 */ /* 0x000fe200000006ff */
[----:B------:R-:W1:Y:S02]  /*6090*/  @!P2 LDC R9, c[0x0][0x500] ;  /* 0x00014000ff09ab82 */ /* 0x000e640000000800 */
[----:B------:R-:W-:-:S04]  /*60a0*/  IMAD R15, R7, 0x8, R20 ;  /* 0x00000008070f7824 */ /* 0x000fc800078e0214 */
[----:B------:R-:W2:Y:S02]  /*60b0*/  SYNCS.PHASECHK.TRANS64.TRYWAIT P1, [R15+URZ+0x40], R8 ;  /* 0x000040080f0075a7 */ /* 0x000ea4000802017f */
[----:B--2---:R-:W-:Y:S05]  /*60c0*/  @!P1 BRA `(.L_x_119) ;  /* 0x0000001000a09947 */ /* 0x004fea0003800000 */
.L_x_147:
[----:B--2---:R-:W-:Y:S01]  /*60d0*/  PRMT R8, R18, 0x9910, RZ ;  /* 0x0000991012087816 */ /* 0x004fe200000000ff */
[----:B-1----:R1:W-:Y:S03]  /*60e0*/  @!P2 SYNCS.ARRIVE.TRANS64 RZ, [R15+URZ], R9 ;  /* 0x000000090fffa9a7 */ /* 0x0023e6000800003f */
[----:B------:R-:W-:-:S13]  /*60f0*/  ISETP.NE.AND P1, PT, R8, 0x2, PT ;  /* 0x000000020800780c */ /* 0x000fda0003f25270 */
[----:B-1----:R-:W-:Y:S05]  /*6100*/  @P1 BRA `(.L_x_120) ;  /* 0x0000000000041947 */ /* 0x002fea0003800000 */
[----:B------:R-:W-:Y:S01]  /*6110*/  BPT.TRAP 0x1 ;  /* 0x000000040000795c */ /* 0x000fe20000300000 */
.L_x_120:
[----:B------:R-:W-:Y:S05]  /*6120*/  @P0 BRA `(.L_x_121) ;  /* 0x0000000000040947 */ /* 0x000fea0003800000 */
[----:B------:R-:W-:Y:S01]  /*6130*/  BPT.TRAP 0x1 ;  /* 0x000000040000795c */ /* 0x000fe20000300000 */
.L_x_121:
[--C-:B------:R-:W-:Y:S01]  /*6140*/  IMAD R8, R7, 0x4000, R20.reuse ;  /* 0x0000400007087824 */ /* 0x100fe200078e0214 */
[----:B------:R-:W-:Y:S01]  /*6150*/  R2UR UR9, R15 ;  /* 0x000000000f0972ca */ /* 0x000fe200000e0000 */
[C---:B------:R-:W-:Y:S01]  /*6160*/  IMAD R20, R7.reuse, 0x2000, R20 ;  /* 0x0000200007147824 */ /* 0x040fe200078e0214 */
[----:B------:R-:W-:Y:S01]  /*6170*/  UIADD3 UR4, UP0, UR20, 0xf0, URZ ;  /* 0x000000f014047890 */ /* 0x000fe2000ff1e03f */
[----:B------:R-:W-:Y:S01]  /*6180*/  VIADD R4, R4, 0xffffffff ;  /* 0xffffffff04047836 */ /* 0x000fe20000000000 */
[----:B------:R-:W-:Y:S01]  /*6190*/  R2UR UR5, R8 ;  /* 0x00000000080572ca */ /* 0x000fe200000e0000 */
[----:B------:R-:W-:Y:S01]  /*61a0*/  UIADD3 UR22, UP1, UR20, 0x1f0, URZ ;  /* 0x000001f014167890 */ /* 0x000fe2000ff3e03f */
[----:B------:R-:W-:Y:S01]  /*61b0*/  R2UR UR8, R20 ;  /* 0x00000000140872ca */ /* 0x000fe200000e0000 */
[----:B------:R-:W-:Y:S01]  /*61c0*/  VIADD R7, R7, 0x1 ;  /* 0x0000000107077836 */ /* 0x000fe20000000000 */
[----:B------:R-:W-:Y:S01]  /*61d0*/  R2UR UR11, R13 ;  /* 0x000000000d0b72ca */ /* 0x000fe200000e0000 */
[----:B------:R-:W-:Y:S01]  /*61e0*/  UIADD3.X UR23, URZ, UR21, URZ, UP1, !UPT ;  /* 0x000000153f177290 */ /* 0x000fe20008ffe43f */
[C---:B------:R-:W-:Y:S01]  /*61f0*/  R2UR UR10, R19.reuse ;  /* 0x00000000130a72ca */ /* 0x040fe200000e0000 */
[----:B------:R-:W-:Y:S01]  /*6200*/  UMOV UR6, 0x0 ;  /* 0x0000000000067882 */ /* 0x000fe20000000000 */
[----:B------:R-:W-:Y:S01]  /*6210*/  R2UR UR12, R6 ;  /* 0x00000000060c72ca */ /* 0x000fe200000e0000 */
[----:B------:R-:W-:Y:S01]  /*6220*/  UMOV UR7, 0x10000000 ;  /* 0x1000000000077882 */ /* 0x000fe20000000000 */
[----:B------:R-:W-:Y:S01]  /*6230*/  R2UR UR18, R14 ;  /* 0x000000000e1272ca */ /* 0x000fe200000e0000 */
[----:B------:R-:W-:Y:S01]  /*6240*/  VIADD R19, R19, 0x40 ;  /* 0x0000004013137836 */ /* 0x000fe20000000000 */
[----:B------:R-:W-:Y:S01]  /*6250*/  ISETP.GT.AND P3, PT, R4, 0x1, PT ;  /* 0x000000010400780c */ /* 0x000fe20003f64270 */
[----:B------:R-:W-:Y:S01]  /*6260*/  UIADD3 UR13, UR5, 0x6400, URZ ;  /* 0x00006400050d7890 */ /* 0x000fe2000fffe03f */
[----:B------:R-:W-:Y:S01]  /*6270*/  ISETP.NE.AND P1, PT, R7, 0x8, PT ;  /* 0x000000080700780c */ /* 0x000fe20003f25270 */
[----:B------:R-:W-:-:S02]  /*6280*/  UIADD3.X UR5, URZ, UR21, URZ, UP0, !UPT ;  /* 0x000000153f057290 */ /* 0x000fc400087fe43f */
[----:B------:R-:W-:Y:S01]  /*6290*/  UIADD3 UR14, UR8, 0x26400, URZ ;  /* 0x00026400080e7890 */ /* 0x000fe2000fffe03f */
[----:B------:R-:W-:Y:S02]  /*62a0*/  SEL R8, RZ, 0x1, P1 ;  /* 0x00000001ff087807 */ /* 0x000fe40000800000 */
[----:B------:R-:W-:Y:S01]  /*62b0*/  UMOV UR8, UR13 ;  /* 0x0000000d00087c82 */ /* 0x000fe20008000000 */
[----:B------:R-:W-:Y:S02]  /*62c0*/  SEL R7, R7, RZ, P1 ;  /* 0x000000ff07077207 */ /* 0x000fe40000800000 */
[----:B------:R-:W-:Y:S01]  /*62d0*/  LOP3.LUT R5, R5, R8, RZ, 0x3c, !PT ;  /* 0x0000000805057212 */ /* 0x000fe200078e3cff */
[----:B------:R1:W-:Y:S02]  /*62e0*/  UTMALDG.3D [UR8], [UR4], desc[UR6] ;  /* 0x00000608040075b4 */ /* 0x0003e40008011000 */
[----:B-1----:R-:W-:Y:S01]  /*62f0*/  UMOV UR8, UR14 ;  /* 0x0000000e00087c82 */ /* 0x002fe20008000000 */
[----:B------:R-:W-:-:S02]  /*6300*/  UMOV UR11, UR18 ;  /* 0x00000012000b7c82 */ /* 0x000fc40008000000 */
[----:B------:R1:W-:Y:S02]  /*6310*/  UTMALDG.3D [UR8], [UR22], desc[UR6] ;  /* 0x00000608160075b4 */ /* 0x0003e40008011000 */
[----:B-1----:R-:W-:Y:S05]  /*6320*/  @P3 BRA `(.L_x_122) ;  /* 0xfffffffc00483947 */ /* 0x002fea000383ffff */
.L_x_118:
[----:B------:R-:W-:Y:S05]  /*6330*/  BSYNC B1 ;  /* 0x0000000000017941 */ /* 0x000fea0003800000 */
.L_x_117:
[----:B------:R-:W-:Y:S01]  /*6340*/  LOP3.LUT P3, RZ, R10, 0xff, RZ, 0xc0, !PT ;  /* 0x000000ff0aff7812 */ /* 0x000fe2000786c0ff */
[----:B------:R-:W-:Y:S01]  /*6350*/  IMAD.IADD R0, R11, 0x1, R0 ;  /* 0x000000010b007824 */ /* 0x000fe200078e0200 */
[----:B------:R-:W-:Y:S01]  /*6360*/  IADD3 R16, P4, R16, UR52, RZ ;  /* 0x0000003410107c10 */ /* 0x000fe2000ff9e0ff */
[----:B------:R-:W-:Y:S01]  /*6370*/  ULDC.64 UR4, c[0x0][0x8f8] ;  /* 0x00023e0000047ab9 */ /* 0x000fe20000000a00 */
[----:B------:R-:W-:Y:S01]  /*6380*/  BSSY B1, `(.L_x_123) ;  /* 0x000006d000017945 */ /* 0x000fe20003800000 */
[----:B------:R-:W-:Y:S01]  /*6390*/  IMAD.MOV.U32 R13, RZ, RZ, -0x1 ;  /* 0xffffffffff0d7424 */ /* 0x000fe200078e00ff */
[----:B------:R-:W-:Y:S01]  /*63a0*/  SHF.R.U32.HI R4, RZ, 0x3, R0 ;  /* 0x00000003ff047819 */ /* 0x000fe20000011600 */
[----:B------:R-:W-:Y:S01]  /*63b0*/  IMAD.MOV.U32 R7, RZ, RZ, -0x1 ;  /* 0xffffffffff077424 */ /* 0x000fe200078e00ff */
[----:B------:R-:W-:Y:S02]  /*63c0*/  ISETP.GT.U32.AND P1, PT, R0, 0x7, PT ;  /* 0x000000070000780c */ /* 0x000fe40003f24070 */
[----:B------:R-:W-:-:S02]  /*63d0*/  LOP3.LUT R4, R4, 0x1, RZ, 0xc0, !PT ;  /* 0x0000000104047812 */ /* 0x000fc400078ec0ff */
[----:B------:R-:W-:Y:S01]  /*63e0*/  ISETP.LT.U32.AND P1, PT, R11, 0x8, P1 ;  /* 0x000000080b00780c */ /* 0x000fe20000f21070 */
[----:B------:R-:W1:Y:S01]  /*63f0*/  @P3 S2R R6, SR_CgaCtaId ;  /* 0x0000000000063919 */ /* 0x000e620000008800 */
[----:B------:R-:W-:Y:S02]  /*6400*/  @P3 MOV R5, 0x400 ;  /* 0x0000040000053802 */ /* 0x000fe40000000f00 */
[----:B------:R-:W-:Y:S02]  /*6410*/  IADD3.X R17, R17, UR45, RZ, P4, !PT ;  /* 0x0000002d11117c10 */ /* 0x000fe4000a7fe4ff */
[----:B------:R-:W-:Y:S02]  /*6420*/  ISETP.GE.U32.AND P4, PT, R16, UR4, PT ;  /* 0x0000000410007c0c */ /* 0x000fe4000bf86070 */
[----:B------:R-:W-:Y:S02]  /*6430*/  LOP3.LUT R0, R0, 0x7, RZ, 0xc0, !PT ;  /* 0x0000000700007812 */ /* 0x000fe400078ec0ff */
[----:B------:R-:W-:-:S02]  /*6440*/  PRMT R10, RZ, 0x7610, R10 ;  /* 0x00007610ff0a7816 */ /* 0x000fc4000000000a */
[----:B-1----:R-:W-:Y:S01]  /*6450*/  @P3 LEA R5, R6, R5, 0x18 ;  /* 0x0000000506053211 */ /* 0x002fe200078ec0ff */
[----:B------:R-:W-:-:S03]  /*6460*/  IMAD.MOV.U32 R6, RZ, RZ, -0x1 ;  /* 0xffffffffff067424 */ /* 0x000fc600078e00ff */
[----:B------:R1:W-:Y:S01]  /*6470*/  @P3 SYNCS.ARRIVE.TRANS64.A1T0 RZ, [R5+URZ+0xb8], RZ ;  /* 0x0000b8ff05ff39a7 */ /* 0x0003e2000810003f */
[----:B------:R-:W-:Y:S02]  /*6480*/  ISETP.NE.U32.AND P3, PT, R4, 0x1, PT ;  /* 0x000000010400780c */ /* 0x000fe40003f65070 */
[----:B------:R-:W-:Y:S02]  /*6490*/  SEL R4, RZ, 0x1, !P1 ;  /* 0x00000001ff047807 */ /* 0x000fe40004800000 */
[----:B------:R-:W-:Y:S02]  /*64a0*/  ISETP.GE.U32.AND.EX P1, PT, R17, UR5, PT, P4 ;  /* 0x0000000511007c0c */ /* 0x000fe4000bf26140 */
[----:B------:R-:W-:-:S04]  /*64b0*/  ISETP.GT.U32.AND P3, PT, R11, 0x7, !P3 ;  /* 0x000000070b00780c */ /* 0x000fc80005f64070 */
[----:B-1----:R-:W-:-:S04]  /*64c0*/  SEL R5, RZ, 0x1, !P3 ;  /* 0x00000001ff057807 */ /* 0x002fc80005800000 */
[--C-:B------:R-:W-:Y:S02]  /*64d0*/  LOP3.LUT R3, R5, R3, R4.reuse, 0x96, !PT ;  /* 0x0000000305037212 */ /* 0x100fe400078e9604 */
[----:B------:R-:W-:Y:S01]  /*64e0*/  PRMT R4, RZ, 0x7610, R4 ;  /* 0x00007610ff047816 */ /* 0x000fe20000000004 */
[----:B------:R-:W-:Y:S06]  /*64f0*/  @P1 BRA `(.L_x_124) ;  /* 0x0000000400541947 */ /* 0x000fec0003800000 */
[----:B------:R-:W-:Y:S01]  /*6500*/  ULDC.64 UR4, c[0x0][0x8d0] ;  /* 0x0002340000047ab9 */ /* 0x000fe20000000a00 */
[----:B------:R-:W1:Y:S01]  /*6510*/  S2R R14, SR_CTAID.X ;  /* 0x00000000000e7919 */ /* 0x000e620000002500 */
[----:B------:R-:W-:Y:S01]  /*6520*/  ISETP.NE.U32.AND P1, PT, RZ, UR4, PT ;  /* 0x00000004ff007c0c */ /* 0x000fe2000bf25070 */
[----:B------:R-:W-:Y:S01]  /*6530*/  ULDC UR7, c[0x0][0x8d8] ;  /* 0x0002360000077ab9 */ /* 0x000fe20000000800 */
[----:B------:R-:W-:Y:S01]  /*6540*/  IMAD.MOV.U32 R4, RZ, RZ, R16 ;  /* 0x000000ffff047224 */ /* 0x000fe200078e0010 */
[----:B------:R-:W2:Y:S01]  /*6550*/  S2R R13, SR_CTAID.Y ;  /* 0x00000000000d7919 */ /* 0x000ea20000002600 */
[----:B------:R-:W-:Y:S01]  /*6560*/  ISETP.NE.AND.EX P1, PT, RZ, UR5, PT, P1 ;  /* 0x00000005ff007c0c */ /* 0x000fe2000bf25310 */
[----:B------:R-:W-:-:S12]  /*6570*/  IMAD.MOV.U32 R5, RZ, RZ, R17 ;  /* 0x000000ffff057224 */ /* 0x000fd800078e0011 */
[----:B------:R-:W-:Y:S05]  /*6580*/  @!P1 BRA `(.L_x_125) ;  /* 0x0000000000289947 */ /* 0x000fea0003800000 */
[----:B------:R-:W-:Y:S02]  /*6590*/  ULDC UR6, c[0x0][0x8dc] ;  /* 0x0002370000067ab9 */ /* 0x000fe40000000800 */
[----:B------:R-:W-:-:S05]  /*65a0*/  IADD3 R9, P1, R16, UR6, RZ ;  /* 0x0000000610097c10 */ /* 0x000fca000ff3e0ff */
[----:B------:R-:W-:-:S04]  /*65b0*/  IMAD.X R15, RZ, RZ, R17, P1 ;  /* 0x000000ffff0f7224 */ /* 0x000fc800008e0611 */
[----:B------:R-:W-:-:S04]  /*65c0*/  IMAD.WIDE.U32 R6, R15, UR4, RZ ;  /* 0x000000040f067c25 */ /* 0x000fc8000f8e00ff */
[----:B------:R-:W-:-:S04]  /*65d0*/  IMAD.WIDE.U32 R6, P1, R9, UR5, R6 ;  /* 0x0000000509067c25 */ /* 0x000fc8000f820006 */
[----:B------:R-:W-:-:S04]  /*65e0*/  IMAD.WIDE.U32 R8, R9, UR4, RZ ;  /* 0x0000000409087c25 */ /* 0x000fc8000f8e00ff */
[----:B------:R-:W-:Y:S01]  /*65f0*/  IMAD.X R5, RZ, RZ, RZ, P1 ;  /* 0x000000ffff057224 */ /* 0x000fe200008e06ff */
[----:B------:R-:W-:Y:S01]  /*6600*/  IADD3 RZ, P1, R9, R6, RZ ;  /* 0x0000000609ff7210 */ /* 0x000fe20007f3e0ff */
[----:B------:R-:W-:-:S04]  /*6610*/  IMAD.MOV.U32 R4, RZ, RZ, R7 ;  /* 0x000000ffff047224 */ /* 0x000fc800078e0007 */
[----:B------:R-:W-:-:S08]  /*6620*/  IMAD.WIDE.U32.X R4, R15, UR5, R4, P1 ;  /* 0x000000050f047c25 */ /* 0x000fd000088e0404 */
.L_x_125:
[--C-:B------:R-:W-:Y:S01]  /*6630*/  SHF.R.U64 R8, R4, UR7, R5.reuse ;  /* 0x0000000704087c19 */ /* 0x100fe20008001205 */
[----:B------:R-:W-:Y:S01]  /*6640*/  ULDC.64 UR4, c[0x0][0x8c8] ;  /* 0x0002320000047ab9 */ /* 0x000fe20000000a00 */
[----:B------:R-:W-:Y:S01]  /*6650*/  SHF.R.U32.HI R4, RZ, UR7, R5 ;  /* 0x00000007ff047c19 */ /* 0x000fe20008011605 */
[----:B------:R-:W3:Y:S01]  /*6660*/  LDC R25, c[0x0][0x144] ;  /* 0x00005100ff197b82 */ /* 0x000ee20000000800 */
[----:B------:R-:W-:Y:S01]  /*6670*/  IADD3 R7, P1, RZ, -R8, RZ ;  /* 0x80000008ff077210 */ /* 0x000fe20007f3e0ff */
[----:B------:R-:W-:Y:S01]  /*6680*/  ULDC.64 UR8, c[0x0][0x8e8] ;  /* 0x00023a0000087ab9 */ /* 0x000fe20000000a00 */
[----:B-1----:R-:W-:Y:S01]  /*6690*/  I2FP.F32.U32 R9, R14 ;  /* 0x0000000e00097245 */ /* 0x002fe20000201000 */
[----:B------:R-:W-:Y:S02]  /*66a0*/  ULDC UR6, c[0x0][0x8b0] ;  /* 0x00022c0000067ab9 */ /* 0x000fe40000000800 */
[----:B------:R-:W-:Y:S01]  /*66b0*/  IMAD.X R4, RZ, RZ, ~R4, P1 ;  /* 0x000000ffff047224 */ /* 0x000fe200008e0e04 */
[----:B------:R-:W-:Y:S01]  /*66c0*/  ISETP.NE.U32.AND P1, PT, RZ, UR8, PT ;  /* 0x00000008ff007c0c */ /* 0x000fe2000bf25070 */
[----:B------:R-:W1:Y:S02]  /*66d0*/  LDC R20, c[0x0][0x148] ;  /* 0x00005200ff147b82 */ /* 0x000e640000000800 */
[----:B------:R-:W-:Y:S01]  /*66e0*/  IMAD R6, R4, UR4, RZ ;  /* 0x0000000404067c24 */ /* 0x000fe2000f8e02ff */
[----:B------:R-:W-:Y:S01]  /*66f0*/  ISETP.NE.AND.EX P1, PT, RZ, UR9, PT, P1 ;  /* 0x00000009ff007c0c */ /* 0x000fe2000bf25310 */
[----:B------:R-:W-:Y:S01]  /*6700*/  IMAD.WIDE.U32 R4, R7, UR4, R16 ;  /* 0x0000000407047c25 */ /* 0x000fe2000f8e0010 */
[----:B------:R-:W-:-:S03]  /*6710*/  ULDC UR4, c[0x0][0x150] ;  /* 0x0000540000047ab9 */ /* 0x000fc60000000800 */
[----:B------:R-:W-:Y:S02]  /*6720*/  IMAD R7, R7, UR5, R6 ;  /* 0x0000000507077c24 */ /* 0x000fe4000f8e0206 */
[----:B------:R-:W-:Y:S01]  /*6730*/  FMUL R6, R9, UR4 ;  /* 0x0000000409067c20 */ /* 0x000fe20008400000 */
[----:B------:R-:W-:Y:S01]  /*6740*/  ULDC UR4, c[0x0][0x8c0] ;  /* 0x0002300000047ab9 */ /* 0x000fe20000000800 */
[----:B------:R-:W-:Y:S01]  /*6750*/  ULDC UR5, c[0x0][0x154] ;  /* 0x0000550000057ab9 */ /* 0x000fe20000000800 */
[----:B------:R-:W-:-:S03]  /*6760*/  IMAD.IADD R5, R5, 0x1, R7 ;  /* 0x0000000105057824 */ /* 0x000fc600078e0207 */
[----:B------:R-:W4:Y:S02]  /*6770*/  F2I.U32.TRUNC.NTZ R6, R6 ;  /* 0x0000000600067305 */ /* 0x000f24000020f000 */
[----:B------:R-:W-:Y:S02]  /*6780*/  SHF.R.U64 R9, R4, UR4, R5 ;  /* 0x0000000404097c19 */ /* 0x000fe40008001205 */
[----:B--2---:R-:W-:-:S05]  /*6790*/  I2FP.F32.U32 R4, R13 ;  /* 0x0000000d00047245 */ /* 0x004fca0000201000 */
[----:B------:R-:W-:Y:S01]  /*67a0*/  FMUL R21, R4, UR5 ;  /* 0x0000000504157c20 */ /* 0x000fe20008400000 */
[----:B------:R-:W-:Y:S01]  /*67b0*/  SHF.R.U32.HI R4, RZ, UR4, R5 ;  /* 0x00000004ff047c19 */ /* 0x000fe20008011605 */
[----:B------:R-:W-:-:S03]  /*67c0*/  ULDC UR4, c[0x0][0x900] ;  /* 0x0002400000047ab9 */ /* 0x000fc60000000800 */
[--C-:B------:R-:W-:Y:S01]  /*67d0*/  SHF.R.U64 R19, R9, UR6, R4.reuse ;  /* 0x0000000609137c19 */ /* 0x100fe20008001204 */
[----:B------:R-:W2:Y:S01]  /*67e0*/  F2I.U32.TRUNC.NTZ R21, R21 ;  /* 0x0000001500157305 */ /* 0x000ea2000020f000 */
[----:B------:R-:W-:Y:S01]  /*67f0*/  SHF.R.U32.HI R4, RZ, UR6, R4 ;  /* 0x00000006ff047c19 */ /* 0x000fe20008011604 */
[----:B----4-:R-:W-:-:S03]  /*6800*/  IMAD.MOV R6, RZ, RZ, -R6 ;  /* 0x000000ffff067224 */ /* 0x010fc600078e0a06 */
[----:B------:R-:W-:Y:S01]  /*6810*/  SHF.R.U64 R15, R19, UR4, R4 ;  /* 0x00000004130f7c19 */ /* 0x000fe20008001204 */
[----:B---3--:R-:W-:Y:S01]  /*6820*/  IMAD R14, R25, R6, R14 ;  /* 0x00000006190e7224 */ /* 0x008fe200078e020e */
[----:B------:R-:W-:-:S03]  /*6830*/  SHF.R.U32.HI R23, RZ, UR4, R4 ;  /* 0x00000004ff177c19 */ /* 0x000fc60008011604 */
[----:B------:R-:W-:Y:S02]  /*6840*/  IMAD.MOV.U32 R4, RZ, RZ, R15 ;  /* 0x000000ffff047224 */ /* 0x000fe400078e000f */
[----:B------:R-:W-:Y:S01]  /*6850*/  IMAD.MOV.U32 R5, RZ, RZ, R23 ;  /* 0x000000ffff057224 */ /* 0x000fe200078e0017 */
[----:B--2---:R-:W-:Y:S06]  /*6860*/  @!P1 BRA `(.L_x_126) ;  /* 0x0000000000289947 */ /* 0x004fec0003800000 */
[----:B------:R-:W-:Y:S02]  /*6870*/  ULDC UR4, c[0x0][0x8f4] ;  /* 0x00023d0000047ab9 */ /* 0x000fe40000000800 */
[----:B------:R-:W-:-:S05]  /*6880*/  IADD3 R5, P1, R15, UR4, RZ ;  /* 0x000000040f057c10 */ /* 0x000fca000ff3e0ff */
[----:B------:R-:W-:-:S04]  /*6890*/  IMAD.X R23, RZ, RZ, R23, P1 ;  /* 0x000000ffff177224 */ /* 0x000fc800008e0617 */
[----:B------:R-:W-:-:S04]  /*68a0*/  IMAD.WIDE.U32 R6, R23, UR8, RZ ;  /* 0x0000000817067c25 */ /* 0x000fc8000f8e00ff */
[----:B------:R-:W-:-:S04]  /*68b0*/  IMAD.WIDE.U32 R6, P1, R5, UR9, R6 ;  /* 0x0000000905067c25 */ /* 0x000fc8000f820006 */
[----:B------:R-:W-:-:S04]  /*68c0*/  IMAD.WIDE.U32 R4, R5, UR8, RZ ;  /* 0x0000000805047c25 */ /* 0x000fc8000f8e00ff */
[----:B------:R-:W-:Y:S01]  /*68d0*/  IMAD.MOV.U32 R4, RZ, RZ, R7 ;  /* 0x000000ffff047224 */ /* 0x000fe200078e0007 */
[----:B------:R-:W-:Y:S01]  /*68e0*/  IADD3 RZ, P3, R5, R6, RZ ;  /* 0x0000000605ff7210 */ /* 0x000fe20007f7e0ff */
[----:B------:R-:W-:-:S04]  /*68f0*/  IMAD.X R5, RZ, RZ, RZ, P1 ;  /* 0x000000ffff057224 */ /* 0x000fc800008e06ff */
[----:B------:R-:W-:-:S08]  /*6900*/  IMAD.WIDE.U32.X R4, R23, UR9, R4, P3 ;  /* 0x0000000917047c25 */ /* 0x000fd000098e0404 */
.L_x_126:
[----:B------:R-:W-:Y:S01]  /*6910*/  ISETP.NE.AND P1, PT, R2, 0x1, PT ;  /* 0x000000010200780c */ /* 0x000fe20003f25270 */
[----:B------:R-:W-:Y:S01]  /*6920*/  ULDC UR4, c[0x0][0x8f0] ;  /* 0x00023c0000047ab9 */ /* 0x000fe20000000800 */
[----:B------:R-:W-:Y:S01]  /*6930*/  LOP3.LUT R19, R19, UR16, RZ, 0xc0, !PT ;  /* 0x0000001013137c12 */ /* 0x000fe2000f8ec0ff */
[----:B------:R-:W-:Y:S01]  /*6940*/  IMAD.MOV R21, RZ, RZ, -R21 ;  /* 0x000000ffff157224 */ /* 0x000fe200078e0a15 */
[----:B------:R-:W-:Y:S01]  /*6950*/  SHF.R.U64 R4, R4, UR4, R5 ;  /* 0x0000000404047c19 */ /* 0x000fe20008001205 */
[----:B------:R-:W-:Y:S01]  /*6960*/  ULDC UR4, c[0x0][0x8e0] ;  /* 0x0002380000047ab9 */ /* 0x000fe20000000800 */
[----:B------:R-:W-:Y:S01]  /*6970*/  ULDC UR5, c[0x0][0x8b8] ;  /* 0x00022e0000057ab9 */ /* 0x000fe20000000800 */
[----:B------:R-:W-:Y:S02]  /*6980*/  IMAD.MOV.U32 R5, RZ, RZ, 0x1 ;  /* 0x00000001ff057424 */ /* 0x000fe400078e00ff */
[----:B------:R-:W-:Y:S02]  /*6990*/  IMAD.MOV R6, RZ, RZ, -R4 ;  /* 0x000000ffff067224 */ /* 0x000fe400078e0a04 */
[----:B------:R-:W-:Y:S01]  /*69a0*/  IMAD R19, R4, UR17, R19 ;  /* 0x0000001104137c24 */ /* 0x000fe2000f8e0213 */
[----:B------:R-:W-:Y:S01]  /*69b0*/  LOP3.LUT R4, R9, UR15, RZ, 0xc0, !PT ;  /* 0x0000000f09047c12 */ /* 0x000fe2000f8ec0ff */
[----:B-1----:R-:W-:-:S02]  /*69c0*/  @P1 IMAD R14, R20, R21, R13 ;  /* 0x00000015140e1224 */ /* 0x002fc400078e020d */
[----:B------:R-:W-:Y:S01]  /*69d0*/  IMAD R15, R6, UR4, R15 ;  /* 0x00000004060f7c24 */ /* 0x000fe2000f8e020f */
[----:B------:R-:W-:Y:S01]  /*69e0*/  ULDC UR4, c[0x0][0x8a8] ;  /* 0x00022a0000047ab9 */ /* 0x000fe20000000800 */
[----:B------:R-:W-:Y:S02]  /*69f0*/  IMAD R14, R19, UR5, R14 ;  /* 0x00000005130e7c24 */ /* 0x000fe4000f8e020e */
[--C-:B------:R-:W-:Y:S01]  /*6a00*/  IMAD R15, R15, UR4, R4.reuse ;  /* 0x000000040f0f7c24 */ /* 0x100fe2000f8e0204 */
[----:B------:R-:W-:Y:S01]  /*6a10*/  PRMT R4, R5, 0x7610, R4 ;  /* 0x0000761005047816 */ /* 0x000fe20000000004 */
[----:B------:R-:W-:-:S03]  /*6a20*/  IMAD.MOV.U32 R6, RZ, RZ, R8 ;  /* 0x000000ffff067224 */ /* 0x000fc600078e0008 */
[----:B------:R-:W-:Y:S02]  /*6a30*/  SEL R7, R15, R14, !P1 ;  /* 0x0000000e0f077207 */ /* 0x000fe40004800000 */
[----:B------:R-:W-:-:S07]  /*6a40*/  SEL R13, R14, R15, !P1 ;  /* 0x0000000f0e0d7207 */ /* 0x000fce0004800000 */
.L_x_124:
[----:B------:R-:W-:Y:S05]  /*6a50*/  BSYNC B1 ;  /* 0x0000000000017941 */ /* 0x000fea0003800000 */
.L_x_123:
[----:B------:R-:W-:-:S13]  /*6a60*/  LOP3.LUT P1, RZ, R4, 0xff, RZ, 0xc0, !PT ;  /* 0x000000ff04ff7812 */ /* 0x000fda000782c0ff */
[----:B------:R-:W-:Y:S05]  /*6a70*/  @P1 BRA `(.L_x_127) ;  /* 0xfffffff400401947 */ /* 0x000fea000383ffff */
[----:B------:R-:W-:Y:S05]  /*6a80*/  BSYNC B0 ;  /* 0x0000000000007941 */ /* 0x000fea0003800000 */
.L_x_115:
[----:B------:R-:W-:-:S03]  /*6a90*/  UMOV UR4, 0xffffffff ;  /* 0xffffffff00047882 */ /* 0x000fc60000000000 */
[----:B------:R-:W-:Y:S05]  /*6aa0*/  BRA.DIV UR4, `(.L_x_128) ;  /* 0x0000000a043c7947 */ /* 0x000fea000b800000 */
[----:B------:R-:W-:-:S13]  /*6ab0*/  ELECT P6, URZ, PT ;  /* 0x00000000003f782f */ /* 0x000fda00038c0000 */
.L_x_150:
[----:B------:R-:W-:Y:S05]  /*6ac0*/  @!P6 BRA `(.L_x_10) ;  /* 0x000000040034e947 */ /* 0x000fea0003800000 */
[----:B------:R-:W-:-:S04]  /*6ad0*/  LOP3.LUT R22, R22, 0x2, RZ, 0xfc, !PT ;  /* 0x0000000216167812 */ /* 0x000fc800078efcff */
[----:B------:R-:W-:-:S13]  /*6ae0*/  ISETP.NE.AND P0, PT, R22, 0x3, PT ;  /* 0x000000031600780c */ /* 0x000fda0003f05270 */
[----:B------:R-:W-:Y:S05]  /*6af0*/  @!P0 BRA `(.L_x_129) ;  /* 0x0000000000048947 */ /* 0x000fea0003800000 */
[----:B------:R-:W-:Y:S01]  /*6b00*/  BPT.TRAP 0x1 ;  /* 0x000000040000795c */ /* 0x000fe20000300000 */
.L_x_129:
[----:B------:R-:W1:Y:S01]  /*6b10*/  S2R R5, SR_CgaCtaId ;  /* 0x0000000000057919 */ /* 0x000e620000008800 */
[----:B------:R-:W-:Y:S02]  /*6b20*/  MOV R2, 0x400 ;  /* 0x0000040000027802 */ /* 0x000fe40000000f00 */
[----:B------:R-:W-:Y:S02]  /*6b30*/  SHF.L.U32 R4, R3, 0x1f, RZ ;  /* 0x0000001f03047819 */ /* 0x000fe400000006ff */
[----:B-1----:R-:W-:-:S05]  /*6b40*/  LEA R5, R5, R2, 0x18 ;  /* 0x0000000205057211 */ /* 0x002fca00078ec0ff */
[----:B------:R-:W-:-:S04]  /*6b50*/  VIADD R5, R5, 0x40 ;  /* 0x0000004005057836 */ /* 0x000fc80000000000 */
[C---:B------:R-:W-:Y:S02]  /*6b60*/  IMAD R7, R0.reuse, 0x8, R5 ;  /* 0x0000000800077824 */ /* 0x040fe400078e0205 */
[----:B------:R-:W-:Y:S02]  /*6b70*/  VIADD R0, R0, 0x1 ;  /* 0x0000000100007836 */ /* 0x000fe40000000000 */
[----:B------:R-:W1:Y:S03]  /*6b80*/  SYNCS.PHASECHK.TRANS64.TRYWAIT P0, [R7+URZ], R4 ;  /* 0x00000004070075a7 */ /* 0x000e66000800017f */
[----:B------:R-:W-:-:S04]  /*6b90*/  ISETP.NE.AND P1, PT, R0, 0x8, PT ;  /* 0x000000080000780c */ /* 0x000fc80003f25270 */
[----:B------:R-:W-:Y:S02]  /*6ba0*/  SEL R2, RZ, 0x1, P1 ;  /* 0x00000001ff027807 */ /* 0x000fe40000800000 */
[----:B------:R-:W-:Y:S02]  /*6bb0*/  SEL R0, R0, RZ, P1 ;  /* 0x000000ff00007207 */ /* 0x000fe40000800000 */
[----:B------:R-:W-:-:S03]  /*6bc0*/  LOP3.LUT R9, R3, R2, RZ, 0x3c, !PT ;  /* 0x0000000203097212 */ /* 0x000fc600078e3cff */
[----:B------:R-:W-:Y:S01]  /*6bd0*/  IMAD R6, R0, 0x8, R5 ;  /* 0x0000000800067824 */ /* 0x000fe200078e0205 */
[----:B------:R-:W-:Y:S01]  /*6be0*/  SHF.L.U32 R3, R9, 0x1f, RZ ;  /* 0x0000001f09037819 */ /* 0x000fe200000006ff */
[----:B-1----:R-:W-:Y:S06]  /*6bf0*/  @!P0 BRA `(.L_x_130) ;  /* 0x0000000800088947 */ /* 0x002fec0003800000 */
.L_x_151:
[----:B------:R-:W2:Y:S01]  /*6c00*/  SYNCS.PHASECHK.TRANS64.TRYWAIT P0, [R6+URZ], R3 ;  /* 0x00000003060075a7 */ /* 0x000ea2000800017f */
[----:B------:R-:W-:-:S05]  /*6c10*/  VIADD R0, R0, 0x1 ;  /* 0x0000000100007836 */ /* 0x000fca0000000000 */
[----:B------:R-:W-:-:S04]  /*6c20*/  ISETP.NE.AND P1, PT, R0, 0x8, PT ;  /* 0x000000080000780c */ /* 0x000fc80003f25270 */
[----:B------:R-:W-:Y:S02]  /*6c30*/  SEL R2, RZ, 0x1, P1 ;  /* 0x00000001ff027807 */ /* 0x000fe40000800000 */
[----:B------:R-:W-:Y:S02]  /*6c40*/  SEL R0, R0, RZ, P1 ;  /* 0x000000ff00007207 */ /* 0x000fe40000800000 */
[----:B------:R-:W-:-:S03]  /*6c50*/  LOP3.LUT R9, R9, R2, RZ, 0x3c, !PT ;  /* 0x0000000209097212 */ /* 0x000fc600078e3cff */
[----:B-1----:R-:W-:Y:S01]  /*6c60*/  IMAD R7, R0, 0x8, R5 ;  /* 0x0000000800077824 */ /* 0x002fe200078e0205 */
[----:B------:R-:W-:Y:S01]  /*6c70*/  SHF.L.U32 R4, R9, 0x1f, RZ ;  /* 0x0000001f09047819 */ /* 0x000fe200000006ff */
[----:B--2---:R-:W-:Y:S06]  /*6c80*/  @!P0 BRA `(.L_x_131) ;  /* 0x0000000400f88947 */ /* 0x004fec0003800000 */
.L_x_152:
        /* <DEDUP_REMOVED lines=9> */
.L_x_153:
        /* <DEDUP_REMOVED lines=9> */
.L_x_154:
        /* <DEDUP_REMOVED lines=9> */
.L_x_155:
        /* <DEDUP_REMOVED lines=9> */
.L_x_156:
[----:B------:R-:W2:Y:S01]  /*6ed0*/  SYNCS.PHASECHK.TRANS64.TRYWAIT P0, [R7+URZ], R4 ;  /* 0x00000004070075a7 */ /* 0x000ea2000800017f */
[----:B------:R-:W-:-:S05]  /*6ee0*/  VIADD R0, R0, 0x1 ;  /* 0x0000000100007836 */ /* 0x000fca0000000000 */
[----:B------:R-:W-:-:S04]  /*6ef0*/  ISETP.NE.AND P1, PT, R0, 0x8, PT ;  /* 0x000000080000780c */ /* 0x000fc80003f25270 */
[----:B------:R-:W-:Y:S02]  /*6f00*/  SEL R2, RZ, 0x1, P1 ;  /* 0x00000001ff027807 */ /* 0x000fe40000800000 */
[----:B------:R-:W-:Y:S02]  /*6f10*/  SEL R0, R0, RZ, P1 ;  /* 0x000000ff00007207 */ /* 0x000fe40000800000 */
[----:B------:R-:W-:Y:S01]  /*6f20*/  LOP3.LUT R2, R9, R2, RZ, 0x3c, !PT ;  /* 0x0000000209027212 */ /* 0x000fe200078e3cff */
[----:B--2---:R-:W-:Y:S06]  /*6f30*/  @!P0 BRA `(.L_x_136) ;  /* 0x0000000400b08947 */ /* 0x004fec0003800000 */
.L_x_157:
[----:B------:R-:W-:Y:S01]  /*6f40*/  IMAD R5, R0, 0x8, R5 ;  /* 0x0000000800057824 */ /* 0x000fe200078e0205 */
[----:B------:R-:W-:-:S07]  /*6f50*/  SHF.L.U32 R0, R2, 0x1f, RZ ;  /* 0x0000001f02007819 */ /* 0x000fce00000006ff */
.L_x_137:
[----:B---3--:R3:W4:Y:S02]  /*6f60*/  SYNCS.PHASECHK.TRANS64.TRYWAIT P0, [R5+URZ], R0 ;  /* 0x00000000050075a7 */ /* 0x008724000800017f */
[----:B----4-:R-:W-:Y:S05]  /*6f70*/  @!P0 NANOSLEEP.SYNCS 0x989680 ;  /* 0x009896800000895d */ /* 0x010fea0003900000 */
[----:B------:R-:W4:Y:S02]  /*6f80*/  @!P0 SYNCS.PHASECHK.TRANS64 P0, [R5+URZ], R0 ;  /* 0x00000000050085a7 */ /* 0x000f24000800007f */
[----:B----4-:R-:W-:Y:S05]  /*6f90*/  @!P0 BRA `(.L_x_137) ;  /* 0xfffffffc00f08947 */ /* 0x010fea000383ffff */
.L_x_10:
[----:B------:R-:W-:Y:S05]  /*6fa0*/  BSYNC B6 ;  /* 0x0000000000067941 */ /* 0x000fea0003800000 */
.L_x_8:
[----:B------:R-:W-:Y:S05]  /*6fb0*/  EXIT ;  /* 0x000000000000794d */ /* 0x000fea0003800000 */
.L_x_23:
[----:B---3--:R3:W4:Y:S02]  /*6fc0*/  SYNCS.PHASECHK.TRANS64.TRYWAIT P1, [R3+URZ], R0 ;  /* 0x00000000030075a7 */ /* 0x008724000802017f */
[----:B----4-:R-:W-:Y:S05]  /*6fd0*/  @!P1 NANOSLEEP.SYNCS 0x989680 ;  /* 0x009896800000995d */ /* 0x010fea0003900000 */
[----:B------:R-:W4:Y:S02]  /*6fe0*/  @!P1 SYNCS.PHASECHK.TRANS64 P1, [R3+URZ], R0 ;  /* 0x00000000030095a7 */ /* 0x000f24000802007f */
[----:B----4-:R-:W-:Y:S05]  /*6ff0*/  @!P1 BRA `(.L_x_23) ;  /* 0xfffffffc00f09947 */ /* 0x010fea000383ffff */
[----:B------:R-:W-:Y:S05]  /*7000*/  BRA `(.L_x_22) ;  /* 0xffffffa400f87947 */ /* 0x000fea000383ffff */
.L_x_28:
[----:B--2---:R-:W-:-:S04]  /*7010*/  IMAD.U32 R4, RZ, RZ, UR4 ;  /* 0x00000004ff047e24 */ /* 0x004fc8000f8e00ff */
[----:B------:R2:W3:Y:S03]  /*7020*/  SYNCS.PHASECHK.TRANS64.TRYWAIT P1, [R4+URZ], R3 ;  /* 0x00000003040075a7 */ /* 0x0004e6000802017f */
[----:B---3--:R-:W-:Y:S05]  /*7030*/  @!P1 NANOSLEEP.SYNCS 0x989680 ;  /* 0x009896800000995d */ /* 0x008fea0003900000 */
[----:B------:R-:W3:Y:S02]  /*7040*/  @!P1 SYNCS.PHASECHK.TRANS64 P1, [R4+URZ], R3 ;  /* 0x00000003040095a7 */ /* 0x000ee4000802007f */
[----:B---3--:R-:W-:Y:S05]  /*7050*/  @!P1 BRA `(.L_x_28) ;  /* 0xfffffffc00ec9947 */ /* 0x008fea000383ffff */
[----:B------:R-:W-:Y:S05]  /*7060*/  BRA `(.L_x_27) ;  /* 0xffffffa800cc7947 */ /* 0x000fea000383ffff */
.L_x_51:
[----:B-1----:R1:W2:Y:S02]  /*7070*/  SYNCS.PHASECHK.TRANS64.TRYWAIT P2, [R5+URZ+0x80], R12 ;  /* 0x0000800c050075a7 */ /* 0x0022a4000804017f */
[----:B--2---:R-:W-:Y:S05]  /*7080*/  @!P2 NANOSLEEP.SYNCS 0x989680 ;  /* 0x009896800000a95d */ /* 0x004fea0003900000 */
[----:B------:R-:W2:Y:S02]  /*7090*/  @!P2 SYNCS.PHASECHK.TRANS64 P2, [R5+URZ+0x80], R12 ;  /* 0x0000800c0500a5a7 */ /* 0x000ea4000804007f */
[----:B--2---:R-:W-:Y:S05]  /*70a0*/  @!P2 BRA `(.L_x_51) ;  /* 0xfffffffc00f0a947 */ /* 0x004fea000383ffff */
[----:B------:R-:W-:Y:S05]  /*70b0*/  BRA `(.L_x_138) ;  /* 0xffffffb800ac7947 */ /* 0x000fea000383ffff */
.L_x_65:
[----:B-1----:R1:W2:Y:S02]  /*70c0*/  SYNCS.PHASECHK.TRANS64.TRYWAIT P3, [R24+URZ+0x80], R23 ;  /* 0x00008017180075a7 */ /* 0x0022a4000806017f */
[----:B--2---:R-:W-:Y:S05]  /*70d0*/  @!P3 NANOSLEEP.SYNCS 0x989680 ;  /* 0x009896800000b95d */ /* 0x004fea0003900000 */
[----:B------:R-:W2:Y:S02]  /*70e0*/  @!P3 SYNCS.PHASECHK.TRANS64 P3, [R24+URZ+0x80], R23 ;  /* 0x000080171800b5a7 */ /* 0x000ea4000806007f */
[----:B--2---:R-:W-:Y:S05]  /*70f0*/  @!P3 BRA `(.L_x_65) ;  /* 0xfffffffc00f0b947 */ /* 0x004fea000383ffff */
[----:B------:R-:W-:Y:S05]  /*7100*/  BRA `(.L_x_139) ;  /* 0xffffffc4006c7947 */ /* 0x000fea000383ffff */
.L_x_85:
[----:B-1----:R-:W-:-:S04]  /*7110*/  IMAD.U32 R3, RZ, RZ, UR4 ;  /* 0x00000004ff037e24 */ /* 0x002fc8000f8e00ff */
[----:B------:R1:W2:Y:S03]  /*7120*/  SYNCS.PHASECHK.TRANS64.TRYWAIT P0, [R3+URZ+0xb8], R0 ;  /* 0x0000b800030075a7 */ /* 0x0002a6000800017f */
[----:B--2---:R-:W-:Y:S05]  /*7130*/  @!P0 NANOSLEEP.SYNCS 0x989680 ;  /* 0x009896800000895d */ /* 0x004fea0003900000 */
[----:B------:R-:W2:Y:S02]  /*7140*/  @!P0 SYNCS.PHASECHK.TRANS64 P0, [R3+URZ+0xb8], R0 ;  /* 0x0000b800030085a7 */ /* 0x000ea4000800007f */
[----:B--2---:R-:W-:Y:S05]  /*7150*/  @!P0 BRA `(.L_x_85) ;  /* 0xfffffffc00ec8947 */ /* 0x004fea000383ffff */
[----:B------:R-:W-:Y:S05]  /*7160*/  BRA `(.L_x_84) ;  /* 0xffffffd800f87947 */ /* 0x000fea000383ffff */
.L_x_94:
[----:B-1----:R-:W-:-:S04]  /*7170*/  IMAD.U32 R5, RZ, RZ, UR5 ;  /* 0x00000005ff057e24 */ /* 0x002fc8000f8e00ff */
[----:B------:R1:W2:Y:S03]  /*7180*/  SYNCS.PHASECHK.TRANS64.TRYWAIT P1, [R5+URZ+0x98], R4 ;  /* 0x00009804050075a7 */ /* 0x0002a6000802017f */
[----:B--2---:R-:W-:Y:S05]  /*7190*/  @!P1 NANOSLEEP.SYNCS 0x989680 ;  /* 0x009896800000995d */ /* 0x004fea0003900000 */
[----:B------:R-:W2:Y:S02]  /*71a0*/  @!P1 SYNCS.PHASECHK.TRANS64 P1, [R5+URZ+0x98], R4 ;  /* 0x00009804050095a7 */ /* 0x000ea4000802007f */
[----:B--2---:R-:W-:Y:S05]  /*71b0*/  @!P1 BRA `(.L_x_94) ;  /* 0xfffffffc00ec9947 */ /* 0x004fea000383ffff */
[----:B------:R-:W-:Y:S05]  /*71c0*/  BRA `(.L_x_140) ;  /* 0xffffffdc00ec7947 */ /* 0x000fea000383ffff */
.L_x_100:
[----:B-1----:R-:W-:-:S04]  /*71d0*/  IMAD.U32 R7, RZ, RZ, UR4 ;  /* 0x00000004ff077e24 */ /* 0x002fc8000f8e00ff */
[----:B------:R1:W3:Y:S03]  /*71e0*/  SYNCS.PHASECHK.TRANS64.TRYWAIT P1, [R7+URZ+0x98], R0 ;  /* 0x00009800070075a7 */ /* 0x0002e6000802017f */
[----:B---3--:R-:W-:Y:S05]  /*71f0*/  @!P1 NANOSLEEP.SYNCS 0x989680 ;  /* 0x009896800000995d */ /* 0x008fea0003900000 */
[----:B------:R-:W3:Y:S02]  /*7200*/  @!P1 SYNCS.PHASECHK.TRANS64 P1, [R7+URZ+0x98], R0 ;  /* 0x00009800070095a7 */ /* 0x000ee4000802007f */
[----:B---3--:R-:W-:Y:S05]  /*7210*/  @!P1 BRA `(.L_x_100) ;  /* 0xfffffffc00ec9947 */ /* 0x008fea000383ffff */
[----:B------:R-:W-:Y:S05]  /*7220*/  BRA `(.L_x_141) ;  /* 0xffffffe000547947 */ /* 0x000fea000383ffff */
.L_x_110:
[----:B-1----:R1:W3:Y:S02]  /*7230*/  SYNCS.PHASECHK.TRANS64.TRYWAIT P0, [R3+URZ+0x98], R2 ;  /* 0x00009802030075a7 */ /* 0x0022e4000800017f */
[----:B---3--:R-:W-:Y:S05]  /*7240*/  @!P0 NANOSLEEP.SYNCS 0x989680 ;  /* 0x009896800000895d */ /* 0x008fea0003900000 */
[----:B------:R-:W3:Y:S02]  /*7250*/  @!P0 SYNCS.PHASECHK.TRANS64 P0, [R3+URZ+0x98], R2 ;  /* 0x00009802030085a7 */ /* 0x000ee4000800007f */
[----:B---3--:R-:W-:Y:S05]  /*7260*/  @!P0 BRA `(.L_x_110) ;  /* 0xfffffffc00f08947 */ /* 0x008fea000383ffff */
[----:B------:R-:W-:Y:S05]  /*7270*/  BRA `(.L_x_142) ;  /* 0xffffffe8006c7947 */ /* 0x000fea000383ffff */
.L_x_112:
[----:B-1----:R1:W3:Y:S02]  /*7280*/  SYNCS.PHASECHK.TRANS64.TRYWAIT P0, [R5+URZ+0x98], R0 ;  /* 0x00009800050075a7 */ /* 0x0022e4000800017f */
[----:B---3--:R-:W-:Y:S05]  /*7290*/  @!P0 NANOSLEEP.SYNCS 0x989680 ;  /* 0x009896800000895d */ /* 0x008fea0003900000 */
[----:B------:R-:W3:Y:S02]  /*72a0*/  @!P0 SYNCS.PHASECHK.TRANS64 P0, [R5+URZ+0x98], R0 ;  /* 0x00009800050085a7 */ /* 0x000ee4000800007f */
[----:B---3--:R-:W-:Y:S05]  /*72b0*/  @!P0 BRA `(.L_x_112) ;  /* 0xfffffffc00f08947 */ /* 0x008fea000383ffff */
[----:B------:R-:W-:Y:S05]  /*72c0*/  BRA `(.L_x_143) ;  /* 0xffffffe8008c7947 */ /* 0x000fea000383ffff */
.L_x_116:
[----:B------:R-:W-:Y:S01]  /*72d0*/  BSSY B1, `(.L_x_144) ;  /* 0x0000006000017945 */ /* 0x000fe20003800000 */
[----:B------:R-:W-:-:S07]  /*72e0*/  IMAD.MOV.U32 R15, RZ, RZ, -0x1 ;  /* 0xffffffffff0f7424 */ /* 0x000fce00078e00ff */
[----:B------:R-:W-:Y:S05]  /*72f0*/  WARPSYNC.COLLECTIVE R15, `(.L_x_145) ;  /* 0x000000000f0c7348 */ /* 0x000fea0003c00000 */
[----:B------:R-:W-:Y:S02]  /*7300*/  ELECT P6, UR62, PT ;  /* 0x00000000003e782f */ /* 0x000fe400038c0000 */
[----:B------:R-:W-:Y:S01]  /*7310*/  MOV R14, UR62 ;  /* 0x0000003e000e7c02 */ /* 0x000fe20008000f00 */
[----:B------:R-:W-:Y:S10]  /*7320*/  ENDCOLLECTIVE ;  /* 0x000000000000791b */ /* 0x000ff40003800000 */
.L_x_145:
[----:B------:R-:W-:Y:S05]  /*7330*/  BSYNC B1 ;  /* 0x0000000000017941 */ /* 0x000fea0003800000 */
.L_x_144:
[----:B------:R-:W-:Y:S05]  /*7340*/  BRA `(.L_x_146) ;  /* 0xffffffec00187947 */ /* 0x000fea000383ffff */
.L_x_119:
[----:B--2---:R2:W3:Y:S02]  /*7350*/  SYNCS.PHASECHK.TRANS64.TRYWAIT P1, [R15+URZ+0x40], R8 ;  /* 0x000040080f0075a7 */ /* 0x0044e4000802017f */
[----:B---3--:R-:W-:Y:S05]  /*7360*/  @!P1 NANOSLEEP.SYNCS 0x989680 ;  /* 0x009896800000995d */ /* 0x008fea0003900000 */
[----:B------:R-:W3:Y:S02]  /*7370*/  @!P1 SYNCS.PHASECHK.TRANS64 P1, [R15+URZ+0x40], R8 ;  /* 0x000040080f0095a7 */ /* 0x000ee4000802007f */
[----:B---3--:R-:W-:Y:S05]  /*7380*/  @!P1 BRA `(.L_x_119) ;  /* 0xfffffffc00f09947 */ /* 0x008fea000383ffff */
[----:B------:R-:W-:Y:S05]  /*7390*/  BRA `(.L_x_147) ;  /* 0xffffffec004c7947 */ /* 0x000fea000383ffff */
.L_x_128:
[----:B------:R-:W-:Y:S01]  /*73a0*/  BSSY B0, `(.L_x_148) ;  /* 0x0000006000007945 */ /* 0x000fe20003800000 */
[----:B------:R-:W-:-:S07]  /*73b0*/  IMAD.MOV.U32 R15, RZ, RZ, -0x1 ;  /* 0xffffffffff0f7424 */ /* 0x000fce00078e00ff */
[----:B------:R-:W-:Y:S05]  /*73c0*/  WARPSYNC.COLLECTIVE R15, `(.L_x_149) ;  /* 0x000000000f0c7348 */ /* 0x000fea0003c00000 */
[----:B------:R-:W-:Y:S02]  /*73d0*/  ELECT P6, UR62, PT ;  /* 0x00000000003e782f */ /* 0x000fe400038c0000 */
[----:B------:R-:W-:Y:S01]  /*73e0*/  MOV R14, UR62 ;  /* 0x0000003e000e7c02 */ /* 0x000fe20008000f00 */
[----:B------:R-:W-:Y:S10]  /*73f0*/  ENDCOLLECTIVE ;  /* 0x000000000000791b */ /* 0x000ff40003800000 */
.L_x_149:
[----:B------:R-:W-:Y:S05]  /*7400*/  BSYNC B0 ;  /* 0x0000000000007941 */ /* 0x000fea0003800000 */
.L_x_148:
[----:B------:R-:W-:Y:S05]  /*7410*/  BRA `(.L_x_150) ;  /* 0xfffffff400a87947 */ /* 0x000fea000383ffff */
.L_x_130:
[----:B-1----:R1:W2:Y:S02]  /*7420*/  SYNCS.PHASECHK.TRANS64.TRYWAIT P0, [R7+URZ], R4 ;  /* 0x00000004070075a7 */ /* 0x0022a4000800017f */
[----:B--2---:R-:W-:Y:S05]  /*7430*/  @!P0 NANOSLEEP.SYNCS 0x989680 ;  /* 0x009896800000895d */ /* 0x004fea0003900000 */
[----:B------:R-:W2:Y:S02]  /*7440*/  @!P0 SYNCS.PHASECHK.TRANS64 P0, [R7+URZ], R4 ;  /* 0x00000004070085a7 */ /* 0x000ea4000800007f */
[----:B--2---:R-:W-:Y:S05]  /*7450*/  @!P0 BRA `(.L_x_130) ;  /* 0xfffffffc00f08947 */ /* 0x004fea000383ffff */
[----:B------:R-:W-:Y:S05]  /*7460*/  BRA `(.L_x_151) ;  /* 0xfffffff400e47947 */ /* 0x000fea000383ffff */
.L_x_131:
[----:B-1----:R1:W2:Y:S02]  /*7470*/  SYNCS.PHASECHK.TRANS64.TRYWAIT P0, [R6+URZ], R3 ;  /* 0x00000003060075a7 */ /* 0x0022a4000800017f */
[----:B--2---:R-:W-:Y:S05]  /*7480*/  @!P0 NANOSLEEP.SYNCS 0x989680 ;  /* 0x009896800000895d */ /* 0x004fea0003900000 */
[----:B------:R-:W2:Y:S02]  /*7490*/  @!P0 SYNCS.PHASECHK.TRANS64 P0, [R6+URZ], R3 ;  /* 0x00000003060085a7 */ /* 0x000ea4000800007f */
[----:B--2---:R-:W-:Y:S05]  /*74a0*/  @!P0 BRA `(.L_x_131) ;  /* 0xfffffffc00f08947 */ /* 0x004fea000383ffff */
[----:B------:R-:W-:Y:S05]  /*74b0*/  BRA `(.L_x_152) ;  /* 0xfffffff400f47947 */ /* 0x000fea000383ffff */
.L_x_132:
[----:B-1----:R1:W2:Y:S02]  /*74c0*/  SYNCS.PHASECHK.TRANS64.TRYWAIT P0, [R7+URZ], R4 ;  /* 0x00000004070075a7 */ /* 0x0022a4000800017f */
[----:B--2---:R-:W-:Y:S05]  /*74d0*/  @!P0 NANOSLEEP.SYNCS 0x989680 ;  /* 0x009896800000895d */ /* 0x004fea0003900000 */
[----:B------:R-:W2:Y:S02]  /*74e0*/  @!P0 SYNCS.PHASECHK.TRANS64 P0, [R7+URZ], R4 ;  /* 0x00000004070085a7 */ /* 0x000ea4000800007f */
[----:B--2---:R-:W-:Y:S05]  /*74f0*/  @!P0 BRA `(.L_x_132) ;  /* 0xfffffffc00f08947 */ /* 0x004fea000383ffff */
[----:B------:R-:W-:Y:S05]  /*7500*/  BRA `(.L_x_153) ;  /* 0xfffffff800047947 */ /* 0x000fea000383ffff */
.L_x_133:
[----:B-1----:R1:W2:Y:S02]  /*7510*/  SYNCS.PHASECHK.TRANS64.TRYWAIT P0, [R6+URZ], R3 ;  /* 0x00000003060075a7 */ /* 0x0022a4000800017f */
[----:B--2---:R-:W-:Y:S05]  /*7520*/  @!P0 NANOSLEEP.SYNCS 0x989680 ;  /* 0x009896800000895d */ /* 0x004fea0003900000 */
[----:B------:R-:W2:Y:S02]  /*7530*/  @!P0 SYNCS.PHASECHK.TRANS64 P0, [R6+URZ], R3 ;  /* 0x00000003060085a7 */ /* 0x000ea4000800007f */
[----:B--2---:R-:W-:Y:S05]  /*7540*/  @!P0 BRA `(.L_x_133) ;  /* 0xfffffffc00f08947 */ /* 0x004fea000383ffff */
[----:B------:R-:W-:Y:S05]  /*7550*/  BRA `(.L_x_154) ;  /* 0xfffffff800147947 */ /* 0x000fea000383ffff */
.L_x_134:
[----:B-1----:R1:W2:Y:S02]  /*7560*/  SYNCS.PHASECHK.TRANS64.TRYWAIT P0, [R7+URZ], R4 ;  /* 0x00000004070075a7 */ /* 0x0022a4000800017f */
[----:B--2---:R-:W-:Y:S05]  /*7570*/  @!P0 NANOSLEEP.SYNCS 0x989680 ;  /* 0x009896800000895d */ /* 0x004fea0003900000 */
[----:B------:R-:W2:Y:S02]  /*7580*/  @!P0 SYNCS.PHASECHK.TRANS64 P0, [R7+URZ], R4 ;  /* 0x00000004070085a7 */ /* 0x000ea4000800007f */
[----:B--2---:R-:W-:Y:S05]  /*7590*/  @!P0 BRA `(.L_x_134) ;  /* 0xfffffffc00f08947 */ /* 0x004fea000383ffff */
[----:B------:R-:W-:Y:S05]  /*75a0*/  BRA `(.L_x_155) ;  /* 0xfffffff800247947 */ /* 0x000fea000383ffff */
.L_x_135:
[----:B-1----:R1:W2:Y:S02]  /*75b0*/  SYNCS.PHASECHK.TRANS64.TRYWAIT P0, [R6+URZ], R3 ;  /* 0x00000003060075a7 */ /* 0x0022a4000800017f */
[----:B--2---:R-:W-:Y:S05]  /*75c0*/  @!P0 NANOSLEEP.SYNCS 0x989680 ;  /* 0x009896800000895d */ /* 0x004fea0003900000 */
[----:B------:R-:W2:Y:S02]  /*75d0*/  @!P0 SYNCS.PHASECHK.TRANS64 P0, [R6+URZ], R3 ;  /* 0x00000003060085a7 */ /* 0x000ea4000800007f */
[----:B--2---:R-:W-:Y:S05]  /*75e0*/  @!P0 BRA `(.L_x_135) ;  /* 0xfffffffc00f08947 */ /* 0x004fea000383ffff */
[----:B------:R-:W-:Y:S05]  /*75f0*/  BRA `(.L_x_156) ;  /* 0xfffffff800347947 */ /* 0x000fea000383ffff */
.L_x_136:
[----:B--2---:R2:W3:Y:S02]  /*7600*/  SYNCS.PHASECHK.TRANS64.TRYWAIT P0, [R7+URZ], R4 ;  /* 0x00000004070075a7 */ /* 0x0044e4000800017f */
[----:B---3--:R-:W-:Y:S05]  /*7610*/  @!P0 NANOSLEEP.SYNCS 0x989680 ;  /* 0x009896800000895d */ /* 0x008fea0003900000 */
[----:B------:R-:W3:Y:S02]  /*7620*/  @!P0 SYNCS.PHASECHK.TRANS64 P0, [R7+URZ], R4 ;  /* 0x00000004070085a7 */ /* 0x000ee4000800007f */
[----:B---3--:R-:W-:Y:S05]  /*7630*/  @!P0 BRA `(.L_x_136) ;  /* 0xfffffffc00f08947 */ /* 0x008fea000383ffff */
[----:B------:R-:W-:Y:S05]  /*7640*/  BRA `(.L_x_157) ;  /* 0xfffffff8003c7947 */ /* 0x000fea000383ffff */
.L_x_158:
[----:B------:R-:W-:-:S00]  /*7650*/  BRA `(.L_x_158) ;  /* 0xfffffffc00fc7947 */ /* 0x000fc0000383ffff */
[----:B------:R-:W-:-:S00]  /*7660*/  NOP ;  /* 0x0000000000007918 */ /* 0x000fc00000000000 */
        /* <DEDUP_REMOVED lines=9> */
.L_x_159:


//--------------------- .nv.global.init           --------------------------
	.section	.nv.global.init,"aw",@progbits
.nv.global.init:
	.type		$str$22,@object
	.size		$str$22,($str$26 - $str$22)
$str$22:
        /*0000*/ 	.byte	0x6b, 0x5f, 0x74, 0x69, 0x6c, 0x65, 0x5f, 0x63, 0x6f, 0x75, 0x6e, 0x74, 0x20, 0x3e, 0x3d, 0x20
        /*0010*/ 	.byte	0x31, 0x00
	.type		$str$26,@object
	.size		$str$26,($str$27 - $str$26)
$str$26:
        /*0012*/ 	.byte	0x28, 0x61, 0x64, 0x64, 0x72, 0x65, 0x73, 0x73, 0x20, 0x26, 0x20, 0x6d, 0x61, 0x73, 0x6b, 0x29
        /*0022*/ 	.byte	0x20, 0x3d, 0x3d, 0x20, 0x30, 0x00
	.type		$str$27,@object
	.size		$str$27,($str$23 - $str$27)
$str$27:
        /*0028*/ 	.byte	0x2f, 0x74, 0x6d, 0x70, 0x2f, 0x63, 0x75, 0x74, 0x6c, 0x61, 0x73, 0x73, 0x5f, 0x73, 0x77, 0x65
        /*0038*/ 	.byte	0x65, 0x70, 0x5f, 0x73, 0x72, 0x63, 0x2f, 0x69, 0x6e, 0x63, 0x6c, 0x75, 0x64, 0x65, 0x2f, 0x63
        /*0048*/ 	.byte	0x75, 0x74, 0x65, 0x2f, 0x70, 0x6f, 0x69, 0x6e, 0x74, 0x65, 0x72, 0x5f, 0x66, 0x6c, 0x61, 0x67
        /*0058*/ 	.byte	0x67, 0x65, 0x64, 0x2e, 0x68, 0x70, 0x70, 0x00
	.type		$str$23,@object
	.size		$str$23,(__unnamed_2 - $str$23)
$str$23:
        /*0060*/ 	.byte	0x2f, 0x74, 0x6d, 0x70, 0x2f, 0x63, 0x75, 0x74, 0x6c, 0x61, 0x73, 0x73, 0x5f, 0x73, 0x77, 0x65
        /*0070*/ 	.byte	0x65, 0x70, 0x5f, 0x73, 0x72, 0x63, 0x2f, 0x69, 0x6e, 0x63, 0x6c, 0x75, 0x64, 0x65, 0x2f, 0x63
        /*0080*/ 	.byte	0x75, 0x74, 0x6c, 0x61, 0x73, 0x73, 0x2f, 0x67, 0x65, 0x6d, 0x6d, 0x2f, 0x63, 0x6f, 0x6c, 0x6c
        /*0090*/ 	.byte	0x65, 0x63, 0x74, 0x69, 0x76, 0x65, 0x2f, 0x73, 0x6d, 0x39, 0x30, 0x5f, 0x6d, 0x6d, 0x61, 0x5f
        /*00a0*/ 	.byte	0x74, 0x6d, 0x61, 0x5f, 0x67, 0x6d, 0x6d, 0x61, 0x5f, 0x73, 0x73, 0x5f, 0x77, 0x61, 0x72, 0x70
        /*00b0*/ 	.byte	0x73, 0x70, 0x65, 0x63, 0x69, 0x61, 0x6c, 0x69, 0x7a, 0x65, 0x64, 0x2e, 0x68, 0x70, 0x70, 0x00
	.type		__unnamed_2,@object
	.size		__unnamed_2,(__unnamed_1 - __unnamed_2)
__unnamed_2:
        /*00c0*/ 	.byte	0x61, 0x75, 0x74, 0x6f, 0x20, 0x63, 0x75, 0x74, 0x65, 0x3a, 0x3a, 0x61, 0x73, 0x5f, 0x70, 0x6f
        /* <DEDUP_REMOVED lines=27> */
        /*0280*/ 	.byte	0x36, 0x3e, 0x3e, 0x3e, 0x3e, 0x3e, 0x5d, 0x00
	.type		__unnamed_1,@object
	.size		__unnamed_1,(.L_0 - __unnamed_1)
__unnamed_1:
        /* <DEDUP_REMOVED lines=181> */
.L_0:


//--------------------- .nv.shared._ZN7cutlass13device_kernelINS_4gemm6kernel13GemmUniversalIN4cute5tupleIJiiiiEEENS1_10collective13CollectiveMmaINS1_34MainloopSm90TmaGmmaWarpSpecializedILi8ENS5_IJNS4_1CILi1EEESB_SB_EEENS1_35KernelTmaWarpSpecializedCooperativeEEENS5_IJNSA_ILi128EEENSA_ILi64EEESG_EEENS_6half_tENS5_IJlSB_lEEESI_SJ_NS4_8TiledMMAINS4_8MMA_AtomIJNS4_4SM904GMMA25MMA_64x64x16_F32F16F16_SSILNSN_5MajorE0ELSP_0ELNSN_7ScaleInE1ELSQ_1EEEEEENS4_6LayoutINS5_IJNSA_ILi2EEESB_SB_EEENS5_IJSB_NSA_ILi0EEESW_EEEEENS5_IJNS4_10UnderscoreESZ_SZ_EEEEENS4_13SM90_TMA_LOADENS4_14ComposedLayoutINS4_7SwizzleILi3ELi4ELi3EEENS4_18smem_ptr_flag_bitsILi16EEENST_INS5_IJNSA_ILi8EEESG_EEENS5_IJSG_SB_EEEEEEEvNS4_8identityES12_S1C_vS1D_EENS_8epilogue10collective18CollectiveEpilogueINS1F_22Sm90TmaWarpSpecializedILi3ELi2ELi16ELb1ELb0EEEJSH_NS5_IJSF_NSA_ILi32EEEEEESI_SJ_SI_SJ_NS1F_6fusion15FusionCallbacksIS1J_NS1M_17LinCombPerRowBiasISI_fSI_SI_fLi8ELNS_15FloatRoundStyleE2EEESH_S1L_JEEES12_NS13_INS14_ILi2ELi4ELi3EEES17_NST_INS5_IJS18_S1K_EEENS5_IJS1K_SB_EEEEEEENS4_17SM75_U32x4_LDSM_NENS4_14SM90_TMA_STOREES1W_NS4_17SM90_U32x4_STSM_NENS4_9Copy_AtomIJS1Z_SI_EEEvEEEvvEEEEvNT_6ParamsE --------------------------
	.section	.nv.shared._ZN7cutlass13device_kernelINS_4gemm6kernel13GemmUniversalIN4cute5tupleIJiiiiEEENS1_10collective13CollectiveMmaINS1_34MainloopSm90TmaGmmaWarpSpecializedILi8ENS5_IJNS4_1CILi1EEESB_SB_EEENS1_35KernelTmaWarpSpecializedCooperativeEEENS5_IJNSA_ILi128EEENSA_ILi64EEESG_EEENS_6half_tENS5_IJlSB_lEEESI_SJ_NS4_8TiledMMAINS4_8MMA_AtomIJNS4_4SM904GMMA25MMA_64x64x16_F32F16F16_SSILNSN_5MajorE0ELSP_0ELNSN_7ScaleInE1ELSQ_1EEEEEENS4_6LayoutINS5_IJNSA_ILi2EEESB_SB_EEENS5_IJSB_NSA_ILi0EEESW_EEEEENS5_IJNS4_10UnderscoreESZ_SZ_EEEEENS4_13SM90_TMA_LOADENS4_14ComposedLayoutINS4_7SwizzleILi3ELi4ELi3EEENS4_18smem_ptr_flag_bitsILi16EEENST_INS5_IJNSA_ILi8EEESG_EEENS5_IJSG_SB_EEEEEEEvNS4_8identityES12_S1C_vS1D_EENS_8epilogue10collective18CollectiveEpilogueINS1F_22Sm90TmaWarpSpecializedILi3ELi2ELi16ELb1ELb0EEEJSH_NS5_IJSF_NSA_ILi32EEEEEESI_SJ_SI_SJ_NS1F_6fusion15FusionCallbacksIS1J_NS1M_17LinCombPerRowBiasISI_fSI_SI_fLi8ELNS_15FloatRoundStyleE2EEESH_S1L_JEEES12_NS13_INS14_ILi2ELi4ELi3EEES17_NST_INS5_IJS18_S1K_EEENS5_IJS1K_SB_EEEEEEENS4_17SM75_U32x4_LDSM_NENS4_14SM90_TMA_STOREES1W_NS4_17SM90_U32x4_STSM_NENS4_9Copy_AtomIJS1Z_SI_EEEvEEEvvEEEEvNT_6ParamsE,"aw",@nobits
	.sectionflags	@""
	.align	16
	.zero		1024


//--------------------- .nv.shared.reserved.0     --------------------------
	.section	.nv.shared.reserved.0,"aw",@nobits
	.weak		__nv_reservedSMEM_offset_0_alias
	.size		__nv_reservedSMEM_offset_0_alias, 0, 0
	.other		__nv_reservedSMEM_offset_0_alias,@"STO_CUDA_RESERVED_SHARED STV_DEFAULT"
__nv_reservedSMEM_offset_0_alias:
	.zero		0


//--------------------- .nv.global                --------------------------
	.section	.nv.global,"aw",@nobits
.nv.global:
	.type		_ZN39_INTERNAL_28aad822_4_k_cu_b05cdd74_27934cute1_E,@object
	.size		_ZN39_INTERNAL_28aad822_4_k_cu_b05cdd74_27934cute1_E,(_ZN39_INTERNAL_28aad822_4_k_cu_b05cdd74_27934cuda3std3__45__cpo6cbeginE - _ZN39_INTERNAL_28aad822_4_k_cu_b05cdd74_27934cute1_E)
_ZN39_INTERNAL_28aad822_4_k_cu_b05cdd74_27934cute1_E:
	.zero		1
	.type		_ZN39_INTERNAL_28aad822_4_k_cu_b05cdd74_27934cuda3std3__45__cpo6cbeginE,@object
	.size		_ZN39_INTERNAL_28aad822_4_k_cu_b05cdd74_27934cuda3std3__45__cpo6cbeginE,(_ZN39_INTERNAL_28aad822_4_k_cu_b05cdd74_27934cuda3std3__48in_placeE - _ZN39_INTERNAL_28aad822_4_k_cu_b05cdd74_27934cuda3std3__45__cpo6cbeginE)
_ZN39_INTERNAL_28aad822_4_k_cu_b05cdd74_27934cuda3std3__45__cpo6cbeginE:
	.zero		1
	.type		_ZN39_INTERNAL_28aad822_4_k_cu_b05cdd74_27934cuda3std3__48in_placeE,@object
	.size		_ZN39_INTERNAL_28aad822_4_k_cu_b05cdd74_27934cuda3std3__48in_placeE,(_ZN39_INTERNAL_28aad822_4_k_cu_b05cdd74_27934cuda3std6ranges3__45__cpo9iter_moveE - _ZN39_INTERNAL_28aad822_4_k_cu_b05cdd74_27934cuda3std3__48in_placeE)
_ZN39_INTERNAL_28aad822_4_k_cu_b05cdd74_27934cuda3std3__48in_placeE:
	.zero		1
	.type		_ZN39_INTERNAL_28aad822_4_k_cu_b05cdd74_27934cuda3std6ranges3__45__cpo9iter_moveE,@object
	.size		_ZN39_INTERNAL_28aad822_4_k_cu_b05cdd74_27934cuda3std6ranges3__45__cpo9iter_moveE,(_ZN39_INTERNAL_28aad822_4_k_cu_b05cdd74_27934cuda3std3__45__cpo5beginE - _ZN39_INTERNAL_28aad822_4_k_cu_b05cdd74_27934cuda3std6ranges3__45__cpo9iter_moveE)
_ZN39_INTERNAL_28aad822_4_k_cu_b05cdd74_27934cuda3std6ranges3__45__cpo9iter_moveE:
	.zero		1
	.type		_ZN39_INTERNAL_28aad822_4_k_cu_b05cdd74_27934cuda3std3__45__cpo5beginE,@object
	.size		_ZN39_INTERNAL_28aad822_4_k_cu_b05cdd74_27934cuda3std3__45__cpo5beginE,(_ZN39_INTERNAL_28aad822_4_k_cu_b05cdd74_27934cuda3std3__441_GLOBAL__N__28aad822_4_k_cu_b05cdd74_27936ignoreE - _ZN39_INTERNAL_28aad822_4_k_cu_b05cdd74_27934cuda3std3__45__cpo5beginE)
_ZN39_INTERNAL_28aad822_4_k_cu_b05cdd74_27934cuda3std3__45__cpo5beginE:
	.zero		1
	.type		_ZN39_INTERNAL_28aad822_4_k_cu_b05cdd74_27934cuda3std3__441_GLOBAL__N__28aad822_4_k_cu_b05cdd74_27936ignoreE,@object
	.size		_ZN39_INTERNAL_28aad822_4_k_cu_b05cdd74_27934cuda3std3__441_GLOBAL__N__28aad822_4_k_cu_b05cdd74_27936ignoreE,(_ZN39_INTERNAL_28aad822_4_k_cu_b05cdd74_27934cute7productE - _ZN39_INTERNAL_28aad822_4_k_cu_b05cdd74_27934cuda3std3__441_GLOBAL__N__28aad822_4_k_cu_b05cdd74_27936ignoreE)
_ZN39_INTERNAL_28aad822_4_k_cu_b05cdd74_27934cuda3std3__441_GLOBAL__N__28aad822_4_k_cu_b05cdd74_27936ignoreE:
	.zero		1
	.type		_ZN39_INTERNAL_28aad822_4_k_cu_b05cdd74_27934cute7productE,@object
	.size		_ZN39_INTERNAL_28aad822_4_k_cu_b05cdd74_27934cute7productE,(_ZN39_INTERNAL_28aad822_4_k_cu_b05cdd74_27934cuda3std3__45__cpo3endE - _ZN39_INTERNAL_28aad822_4_k_cu_b05cdd74_27934cute7productE)
_ZN39_INTERNAL_28aad822_4_k_cu_b05cdd74_27934cute7productE:
	.zero		1
	.type		_ZN39_INTERNAL_28aad822_4_k_cu_b05cdd74_27934cuda3std3__45__cpo3endE,@object
	.size		_ZN39_INTERNAL_28aad822_4_k_cu_b05cdd74_27934cuda3std3__45__cpo3endE,(_ZN39_INTERNAL_28aad822_4_k_cu_b05cdd74_27934cuda3std3__419piecewise_constructE - _ZN39_INTERNAL_28aad822_4_k_cu_b05cdd74_27934cuda3std3__45__cpo3endE)
_ZN39_INTERNAL_28aad822_4_k_cu_b05cdd74_27934cuda3std3__45__cpo3endE:
	.zero		1
	.type		_ZN39_INTERNAL_28aad822_4_k_cu_b05cdd74_27934cuda3std3__419piecewise_constructE,@object
	.size		_ZN39_INTERNAL_28aad822_4_k_cu_b05cdd74_27934cuda3std3__419piecewise_constructE,(_ZN39_INTERNAL_28aad822_4_k_cu_b05cdd74_27934cuda3std3__45__cpo4cendE - _ZN39_INTERNAL_28aad822_4_k_cu_b05cdd74_27934cuda3std3__419piecewise_constructE)
_ZN39_INTERNAL_28aad822_4_k_cu_b05cdd74_27934cuda3std3__419piecewise_constructE:
	.zero		1
	.type		_ZN39_INTERNAL_28aad822_4_k_cu_b05cdd74_27934cuda3std3__45__cpo4cendE,@object
	.size		_ZN39_INTERNAL_28aad822_4_k_cu_b05cdd74_27934cuda3std3__45__cpo4cendE,(_ZN39_INTERNAL_28aad822_4_k_cu_b05cdd74_27934cuda3std6ranges3__45__cpo4swapE - _ZN39_INTERNAL_28aad822_4_k_cu_b05cdd74_27934cuda3std3__45__cpo4cendE)
_ZN39_INTERNAL_28aad822_4_k_cu_b05cdd74_27934cuda3std3__45__cpo4cendE:
	.zero		1
	.type		_ZN39_INTERNAL_28aad822_4_k_cu_b05cdd74_27934cuda3std6ranges3__45__cpo4swapE,@object
	.size		_ZN39_INTERNAL_28aad822_4_k_cu_b05cdd74_27934cuda3std6ranges3__45__cpo4swapE,(.L_9 - _ZN39_INTERNAL_28aad822_4_k_cu_b05cdd74_27934cuda3std6ranges3__45__cpo4swapE)
_ZN39_INTERNAL_28aad822_4_k_cu_b05cdd74_27934cuda3std6ranges3__45__cpo4swapE:
	.zero		1
.L_9:


//--------------------- .nv.constant0._ZN7cutlass13device_kernelINS_4gemm6kernel13GemmUniversalIN4cute5tupleIJiiiiEEENS1_10collective13CollectiveMmaINS1_34MainloopSm90TmaGmmaWarpSpecializedILi8ENS5_IJNS4_1CILi1EEESB_SB_EEENS1_35KernelTmaWarpSpecializedCooperativeEEENS5_IJNSA_ILi128EEENSA_ILi64EEESG_EEENS_6half_tENS5_IJlSB_lEEESI_SJ_NS4_8TiledMMAINS4_8MMA_AtomIJNS4_4SM904GMMA25MMA_64x64x16_F32F16F16_SSILNSN_5MajorE0ELSP_0ELNSN_7ScaleInE1ELSQ_1EEEEEENS4_6LayoutINS5_IJNSA_ILi2EEESB_SB_EEENS5_IJSB_NSA_ILi0EEESW_EEEEENS5_IJNS4_10UnderscoreESZ_SZ_EEEEENS4_13SM90_TMA_LOADENS4_14ComposedLayoutINS4_7SwizzleILi3ELi4ELi3EEENS4_18smem_ptr_flag_bitsILi16EEENST_INS5_IJNSA_ILi8EEESG_EEENS5_IJSG_SB_EEEEEEEvNS4_8identityES12_S1C_vS1D_EENS_8epilogue10collective18CollectiveEpilogueINS1F_22Sm90TmaWarpSpecializedILi3ELi2ELi16ELb1ELb0EEEJSH_NS5_IJSF_NSA_ILi32EEEEEESI_SJ_SI_SJ_NS1F_6fusion15FusionCallbacksIS1J_NS1M_17LinCombPerRowBiasISI_fSI_SI_fLi8ELNS_15FloatRoundStyleE2EEESH_S1L_JEEES12_NS13_INS14_ILi2ELi4ELi3EEES17_NST_INS5_IJS18_S1K_EEENS5_IJS1K_SB_EEEEEEENS4_17SM75_U32x4_LDSM_NENS4_14SM90_TMA_STOREES1W_NS4_17SM90_U32x4_STSM_NENS4_9Copy_AtomIJS1Z_SI_EEEvEEEvvEEEEvNT_6ParamsE --------------------------
	.section	.nv.constant0._ZN7cutlass13device_kernelINS_4gemm6kernel13GemmUniversalIN4cute5tupleIJiiiiEEENS1_10collective13CollectiveMmaINS1_34MainloopSm90TmaGmmaWarpSpecializedILi8ENS5_IJNS4_1CILi1EEESB_SB_EEENS1_35KernelTmaWarpSpecializedCooperativeEEENS5_IJNSA_ILi128EEENSA_ILi64EEESG_EEENS_6half_tENS5_IJlSB_lEEESI_SJ_NS4_8TiledMMAINS4_8MMA_AtomIJNS4_4SM904GMMA25MMA_64x64x16_F32F16F16_SSILNSN_5MajorE0ELSP_0ELNSN_7ScaleInE1ELSQ_1EEEEEENS4_6LayoutINS5_IJNSA_ILi2EEESB_SB_EEENS5_IJSB_NSA_ILi0EEESW_EEEEENS5_IJNS4_10UnderscoreESZ_SZ_EEEEENS4_13SM90_TMA_LOADENS4_14ComposedLayoutINS4_7SwizzleILi3ELi4ELi3EEENS4_18smem_ptr_flag_bitsILi16EEENST_INS5_IJNSA_ILi8EEESG_EEENS5_IJSG_SB_EEEEEEEvNS4_8identityES12_S1C_vS1D_EENS_8epilogue10collective18CollectiveEpilogueINS1F_22Sm90TmaWarpSpecializedILi3ELi2ELi16ELb1ELb0EEEJSH_NS5_IJSF_NSA_ILi32EEEEEESI_SJ_SI_SJ_NS1F_6fusion15FusionCallbacksIS1J_NS1M_17LinCombPerRowBiasISI_fSI_SI_fLi8ELNS_15FloatRoundStyleE2EEESH_S1L_JEEES12_NS13_INS14_ILi2ELi4ELi3EEES17_NST_INS5_IJS18_S1K_EEENS5_IJS1K_SB_EEEEEEENS4_17SM75_U32x4_LDSM_NENS4_14SM90_TMA_STOREES1W_NS4_17SM90_U32x4_STSM_NENS4_9Copy_AtomIJS1Z_SI_EEEvEEEvvEEEEvNT_6ParamsE,"a",@progbits
	.sectionflags	@""
	.align	4
.nv.constant0._ZN7cutlass13device_kernelINS_4gemm6kernel13GemmUniversalIN4cute5tupleIJiiiiEEENS1_10collective13CollectiveMmaINS1_34MainloopSm90TmaGmmaWarpSpecializedILi8ENS5_IJNS4_1CILi1EEESB_SB_EEENS1_35KernelTmaWarpSpecializedCooperativeEEENS5_IJNSA_ILi128EEENSA_ILi64EEESG_EEENS_6half_tENS5_IJlSB_lEEESI_SJ_NS4_8TiledMMAINS4_8MMA_AtomIJNS4_4SM904GMMA25MMA_64x64x16_F32F16F16_SSILNSN_5MajorE0ELSP_0ELNSN_7ScaleInE1ELSQ_1EEEEEENS4_6LayoutINS5_IJNSA_ILi2EEESB_SB_EEENS5_IJSB_NSA_ILi0EEESW_EEEEENS5_IJNS4_10UnderscoreESZ_SZ_EEEEENS4_13SM90_TMA_LOADENS4_14ComposedLayoutINS4_7SwizzleILi3ELi4ELi3EEENS4_18smem_ptr_flag_bitsILi16EEENST_INS5_IJNSA_ILi8EEESG_EEENS5_IJSG_SB_EEEEEEEvNS4_8identityES12_S1C_vS1D_EENS_8epilogue10collective18CollectiveEpilogueINS1F_22Sm90TmaWarpSpecializedILi3ELi2ELi16ELb1ELb0EEEJSH_NS5_IJSF_NSA_ILi32EEEEEESI_SJ_SI_SJ_NS1F_6fusion15FusionCallbacksIS1J_NS1M_17LinCombPerRowBiasISI_fSI_SI_fLi8ELNS_15FloatRoundStyleE2EEESH_S1L_JEEES12_NS13_INS14_ILi2ELi4ELi3EEES17_NST_INS5_IJS18_S1K_EEENS5_IJS1K_SB_EEEEEEENS4_17SM75_U32x4_LDSM_NENS4_14SM90_TMA_STOREES1W_NS4_17SM90_U32x4_STSM_NENS4_9Copy_AtomIJS1Z_SI_EEEvEEEvvEEEEvNT_6ParamsE:
	.zero		2432


//--------------------- SYMBOLS --------------------------

	.type		.nv.reservedSmem.offset0,@object
	.size		.nv.reservedSmem.offset0,0x4
	.type		__assertfail,@function
